	.headerflags	@"EF_CUDA_TEXMODE_UNIFIED EF_CUDA_64BIT_ADDRESS EF_CUDA_ACCELERATORS EF_CUDA_SM90 EF_CUDA_VIRTUAL_SM(EF_CUDA_SM90)"
	.elftype	@"ET_EXEC"


//--------------------- .nv.info                  --------------------------
	.section	.nv.info,"",@"SHT_CUDA_INFO"
	.align	4


	//----- nvinfo : EIATTR_REGCOUNT
	.align		4
        /*0000*/ 	.byte	0x04, 0x2f
        /*0002*/ 	.short	(.L_3 - .L_2)
	.align		4
.L_2:
        /*0004*/ 	.word	index@(triton_poi_fused_cat_35)
        /*0008*/ 	.word	0x0000004f


	//----- nvinfo : EIATTR_MIN_STACK_SIZE
	.align		4
.L_3:
        /*000c*/ 	.byte	0x04, 0x12
        /*000e*/ 	.short	(.L_5 - .L_4)
	.align		4
.L_4:
        /*0010*/ 	.word	index@(triton_poi_fused_cat_35)
        /*0014*/ 	.word	0x00000000


	//----- nvinfo : EIATTR_FRAME_SIZE
	.align		4
.L_5:
        /*0018*/ 	.byte	0x04, 0x11
        /*001a*/ 	.short	(.L_7 - .L_6)
	.align		4
.L_6:
        /*001c*/ 	.word	index@(triton_poi_fused_cat_35)
        /*0020*/ 	.word	0x00000000


	//----- nvinfo : EIATTR_MIN_STACK_SIZE
	.align		4
.L_7:
        /*0024*/ 	.byte	0x04, 0x12
        /*0026*/ 	.short	(.L_9 - .L_8)
	.align		4
.L_8:
        /*0028*/ 	.word	index@(triton_poi_fused_cat_35)
        /*002c*/ 	.word	0x00000000
.L_9:


//--------------------- .nv.info.triton_poi_fused_cat_35 --------------------------
	.section	.nv.info.triton_poi_fused_cat_35,"",@"SHT_CUDA_INFO"
	.sectionflags	@""
	.align	4


	//----- nvinfo : EIATTR_CUDA_API_VERSION
	.align		4
        /*0000*/ 	.byte	0x04, 0x37
        /*0002*/ 	.short	(.L_11 - .L_10)
.L_10:
        /*0004*/ 	.word	0x0000007c


	//----- nvinfo : EIATTR_KPARAM_INFO
	.align		4
.L_11:
        /*0008*/ 	.byte	0x04, 0x17
        /*000a*/ 	.short	(.L_13 - .L_12)
.L_12:
        /*000c*/ 	.word	0x00000000
        /*0010*/ 	.short	0x0029
        /*0012*/ 	.short	0x0148
        /*0014*/ 	.byte	0x00, 0xf0, 0x11, 0x00


	//----- nvinfo : EIATTR_KPARAM_INFO
	.align		4
.L_13:
        /*0018*/ 	.byte	0x04, 0x17
        /*001a*/ 	.short	(.L_15 - .L_14)
.L_14:
        /*001c*/ 	.word	0x00000000
        /*0020*/ 	.short	0x0028
        /*0022*/ 	.short	0x0140
        /*0024*/ 	.byte	0x00, 0xf4, 0x21, 0x00


	//----- nvinfo : EIATTR_KPARAM_INFO
	.align		4
.L_15:
        /*0028*/ 	.byte	0x04, 0x17
        /*002a*/ 	.short	(.L_17 - .L_16)
.L_16:
        /*002c*/ 	.word	0x00000000
        /*0030*/ 	.short	0x0027
        /*0032*/ 	.short	0x0138
        /*0034*/ 	.byte	0x00, 0xf4, 0x21, 0x00


	//----- nvinfo : EIATTR_KPARAM_INFO
	.align		4
.L_17:
        /*0038*/ 	.byte	0x04, 0x17
        /*003a*/ 	.short	(.L_19 - .L_18)
.L_18:
        /*003c*/ 	.word	0x00000000
        /*0040*/ 	.short	0x0026
        /*0042*/ 	.short	0x0130
        /*0044*/ 	.byte	0x00, 0xf4, 0x21, 0x00


	//----- nvinfo : EIATTR_KPARAM_INFO
	.align		4
.L_19:
        /*0048*/ 	.byte	0x04, 0x17
        /*004a*/ 	.short	(.L_21 - .L_20)
.L_20:
        /*004c*/ 	.word	0x00000000
        /*0050*/ 	.short	0x0025
        /*0052*/ 	.short	0x0128
        /*0054*/ 	.byte	0x00, 0xf4, 0x21, 0x00


	//----- nvinfo : EIATTR_KPARAM_INFO
	.align		4
.L_21:
        /*0058*/ 	.byte	0x04, 0x17
        /*005a*/ 	.short	(.L_23 - .L_22)
.L_22:
        /*005c*/ 	.word	0x00000000
        /*0060*/ 	.short	0x0024
        /*0062*/ 	.short	0x0120
        /*0064*/ 	.byte	0x00, 0xf4, 0x21, 0x00


	//----- nvinfo : EIATTR_KPARAM_INFO
	.align		4
.L_23:
        /*0068*/ 	.byte	0x04, 0x17
        /*006a*/ 	.short	(.L_25 - .L_24)
.L_24:
        /*006c*/ 	.word	0x00000000
        /*0070*/ 	.short	0x0023
        /*0072*/ 	.short	0x0118
        /*0074*/ 	.byte	0x00, 0xf4, 0x21, 0x00


	//----- nvinfo : EIATTR_KPARAM_INFO
	.align		4
.L_25:
        /*0078*/ 	.byte	0x04, 0x17
        /*007a*/ 	.short	(.L_27 - .L_26)
.L_26:
        /*007c*/ 	.word	0x00000000
        /*0080*/ 	.short	0x0022
        /*0082*/ 	.short	0x0110
        /*0084*/ 	.byte	0x00, 0xf4, 0x21, 0x00


	//----- nvinfo : EIATTR_KPARAM_INFO
	.align		4
.L_27:
        /*0088*/ 	.byte	0x04, 0x17
        /*008a*/ 	.short	(.L_29 - .L_28)
.L_28:
        /*008c*/ 	.word	0x00000000
        /*0090*/ 	.short	0x0021
        /*0092*/ 	.short	0x0108
        /*0094*/ 	.byte	0x00, 0xf4, 0x21, 0x00


	//----- nvinfo : EIATTR_KPARAM_INFO
	.align		4
.L_29:
        /*0098*/ 	.byte	0x04, 0x17
        /*009a*/ 	.short	(.L_31 - .L_30)
.L_30:
        /*009c*/ 	.word	0x00000000
        /*00a0*/ 	.short	0x0020
        /*00a2*/ 	.short	0x0100
        /*00a4*/ 	.byte	0x00, 0xf4, 0x21, 0x00


	//----- nvinfo : EIATTR_KPARAM_INFO
	.align		4
.L_31:
        /*00a8*/ 	.byte	0x04, 0x17
        /*00aa*/ 	.short	(.L_33 - .L_32)
.L_32:
        /*00ac*/ 	.word	0x00000000
        /*00b0*/ 	.short	0x001f
        /*00b2*/ 	.short	0x00f8
        /*00b4*/ 	.byte	0x00, 0xf4, 0x21, 0x00


	//----- nvinfo : EIATTR_KPARAM_INFO
	.align		4
.L_33:
        /*00b8*/ 	.byte	0x04, 0x17
        /*00ba*/ 	.short	(.L_35 - .L_34)
.L_34:
        /*00bc*/ 	.word	0x00000000
        /*00c0*/ 	.short	0x001e
        /*00c2*/ 	.short	0x00f0
        /*00c4*/ 	.byte	0x00, 0xf4, 0x21, 0x00


	//----- nvinfo : EIATTR_KPARAM_INFO
	.align		4
.L_35:
        /*00c8*/ 	.byte	0x04, 0x17
        /*00ca*/ 	.short	(.L_37 - .L_36)
.L_36:
        /*00cc*/ 	.word	0x00000000
        /*00d0*/ 	.short	0x001d
        /*00d2*/ 	.short	0x00e8
        /*00d4*/ 	.byte	0x00, 0xf4, 0x21, 0x00


	//----- nvinfo : EIATTR_KPARAM_INFO
	.align		4
.L_37:
        /*00d8*/ 	.byte	0x04, 0x17
        /*00da*/ 	.short	(.L_39 - .L_38)
.L_38:
        /*00dc*/ 	.word	0x00000000
        /*00e0*/ 	.short	0x001c
        /*00e2*/ 	.short	0x00e0
        /*00e4*/ 	.byte	0x00, 0xf4, 0x21, 0x00


	//----- nvinfo : EIATTR_KPARAM_INFO
	.align		4
.L_39:
        /*00e8*/ 	.byte	0x04, 0x17
        /*00ea*/ 	.short	(.L_41 - .L_40)
.L_40:
        /*00ec*/ 	.word	0x00000000
        /*00f0*/ 	.short	0x001b
        /*00f2*/ 	.short	0x00d8
        /*00f4*/ 	.byte	0x00, 0xf4, 0x21, 0x00


	//----- nvinfo : EIATTR_KPARAM_INFO
	.align		4
.L_41:
        /*00f8*/ 	.byte	0x04, 0x17
        /*00fa*/ 	.short	(.L_43 - .L_42)
.L_42:
        /*00fc*/ 	.word	0x00000000
        /*0100*/ 	.short	0x001a
        /*0102*/ 	.short	0x00d0
        /*0104*/ 	.byte	0x00, 0xf4, 0x21, 0x00


	//----- nvinfo : EIATTR_KPARAM_INFO
	.align		4
.L_43:
        /*0108*/ 	.byte	0x04, 0x17
        /*010a*/ 	.short	(.L_45 - .L_44)
.L_44:
        /*010c*/ 	.word	0x00000000
        /*0110*/ 	.short	0x0019
        /*0112*/ 	.short	0x00c8
        /*0114*/ 	.byte	0x00, 0xf4, 0x21, 0x00


	//----- nvinfo : EIATTR_KPARAM_INFO
	.align		4
.L_45:
        /*0118*/ 	.byte	0x04, 0x17
        /*011a*/ 	.short	(.L_47 - .L_46)
.L_46:
        /*011c*/ 	.word	0x00000000
        /*0120*/ 	.short	0x0018
        /*0122*/ 	.short	0x00c0
        /*0124*/ 	.byte	0x00, 0xf4, 0x21, 0x00


	//----- nvinfo : EIATTR_KPARAM_INFO
	.align		4
.L_47:
        /*0128*/ 	.byte	0x04, 0x17
        /*012a*/ 	.short	(.L_49 - .L_48)
.L_48:
        /*012c*/ 	.word	0x00000000
        /*0130*/ 	.short	0x0017
        /*0132*/ 	.short	0x00b8
        /*0134*/ 	.byte	0x00, 0xf4, 0x21, 0x00


	//----- nvinfo : EIATTR_KPARAM_INFO
	.align		4
.L_49:
        /*0138*/ 	.byte	0x04, 0x17
        /*013a*/ 	.short	(.L_51 - .L_50)
.L_50:
        /*013c*/ 	.word	0x00000000
        /*0140*/ 	.short	0x0016
        /*0142*/ 	.short	0x00b0
        /*0144*/ 	.byte	0x00, 0xf4, 0x21, 0x00


	//----- nvinfo : EIATTR_KPARAM_INFO
	.align		4
.L_51:
        /*0148*/ 	.byte	0x04, 0x17
        /*014a*/ 	.short	(.L_53 - .L_52)
.L_52:
        /*014c*/ 	.word	0x00000000
        /*0150*/ 	.short	0x0015
        /*0152*/ 	.short	0x00a8
        /*0154*/ 	.byte	0x00, 0xf4, 0x21, 0x00


	//----- nvinfo : EIATTR_KPARAM_INFO
	.align		4
.L_53:
        /*0158*/ 	.byte	0x04, 0x17
        /*015a*/ 	.short	(.L_55 - .L_54)
.L_54:
        /*015c*/ 	.word	0x00000000
        /*0160*/ 	.short	0x0014
        /*0162*/ 	.short	0x00a0
        /*0164*/ 	.byte	0x00, 0xf4, 0x21, 0x00


	//----- nvinfo : EIATTR_KPARAM_INFO
	.align		4
.L_55:
        /*0168*/ 	.byte	0x04, 0x17
        /*016a*/ 	.short	(.L_57 - .L_56)
.L_56:
        /*016c*/ 	.word	0x00000000
        /*0170*/ 	.short	0x0013
        /*0172*/ 	.short	0x0098
        /*0174*/ 	.byte	0x00, 0xf4, 0x21, 0x00


	//----- nvinfo : EIATTR_KPARAM_INFO
	.align		4
.L_57:
        /*0178*/ 	.byte	0x04, 0x17
        /*017a*/ 	.short	(.L_59 - .L_58)
.L_58:
        /*017c*/ 	.word	0x00000000
        /*0180*/ 	.short	0x0012
        /*0182*/ 	.short	0x0090
        /*0184*/ 	.byte	0x00, 0xf4, 0x21, 0x00


	//----- nvinfo : EIATTR_KPARAM_INFO
	.align		4
.L_59:
        /*0188*/ 	.byte	0x04, 0x17
        /*018a*/ 	.short	(.L_61 - .L_60)
.L_60:
        /*018c*/ 	.word	0x00000000
        /*0190*/ 	.short	0x0011
        /*0192*/ 	.short	0x0088
        /*0194*/ 	.byte	0x00, 0xf4, 0x21, 0x00


	//----- nvinfo : EIATTR_KPARAM_INFO
	.align		4
.L_61:
        /*0198*/ 	.byte	0x04, 0x17
        /*019a*/ 	.short	(.L_63 - .L_62)
.L_62:
        /*019c*/ 	.word	0x00000000
        /*01a0*/ 	.short	0x0010
        /*01a2*/ 	.short	0x0080
        /*01a4*/ 	.byte	0x00, 0xf4, 0x21, 0x00


	//----- nvinfo : EIATTR_KPARAM_INFO
	.align		4
.L_63:
        /*01a8*/ 	.byte	0x04, 0x17
        /*01aa*/ 	.short	(.L_65 - .L_64)
.L_64:
        /*01ac*/ 	.word	0x00000000
        /*01b0*/ 	.short	0x000f
        /*01b2*/ 	.short	0x0078
        /*01b4*/ 	.byte	0x00, 0xf4, 0x21, 0x00


	//----- nvinfo : EIATTR_KPARAM_INFO
	.align		4
.L_65:
        /*01b8*/ 	.byte	0x04, 0x17
        /*01ba*/ 	.short	(.L_67 - .L_66)
.L_66:
        /*01bc*/ 	.word	0x00000000
        /*01c0*/ 	.short	0x000e
        /*01c2*/ 	.short	0x0070
        /*01c4*/ 	.byte	0x00, 0xf4, 0x21, 0x00


	//----- nvinfo : EIATTR_KPARAM_INFO
	.align		4
.L_67:
        /*01c8*/ 	.byte	0x04, 0x17
        /*01ca*/ 	.short	(.L_69 - .L_68)
.L_68:
        /*01cc*/ 	.word	0x00000000
        /*01d0*/ 	.short	0x000d
        /*01d2*/ 	.short	0x0068
        /*01d4*/ 	.byte	0x00, 0xf4, 0x21, 0x00


	//----- nvinfo : EIATTR_KPARAM_INFO
	.align		4
.L_69:
        /*01d8*/ 	.byte	0x04, 0x17
        /*01da*/ 	.short	(.L_71 - .L_70)
.L_70:
        /*01dc*/ 	.word	0x00000000
        /*01e0*/ 	.short	0x000c
        /*01e2*/ 	.short	0x0060
        /*01e4*/ 	.byte	0x00, 0xf4, 0x21, 0x00


	//----- nvinfo : EIATTR_KPARAM_INFO
	.align		4
.L_71:
        /*01e8*/ 	.byte	0x04, 0x17
        /*01ea*/ 	.short	(.L_73 - .L_72)
.L_72:
        /*01ec*/ 	.word	0x00000000
        /*01f0*/ 	.short	0x000b
        /*01f2*/ 	.short	0x0058
        /*01f4*/ 	.byte	0x00, 0xf4, 0x21, 0x00


	//----- nvinfo : EIATTR_KPARAM_INFO
	.align		4
.L_73:
        /*01f8*/ 	.byte	0x04, 0x17
        /*01fa*/ 	.short	(.L_75 - .L_74)
.L_74:
        /*01fc*/ 	.word	0x00000000
        /*0200*/ 	.short	0x000a
        /*0202*/ 	.short	0x0050
        /*0204*/ 	.byte	0x00, 0xf4, 0x21, 0x00


	//----- nvinfo : EIATTR_KPARAM_INFO
	.align		4
.L_75:
        /*0208*/ 	.byte	0x04, 0x17
        /*020a*/ 	.short	(.L_77 - .L_76)
.L_76:
        /*020c*/ 	.word	0x00000000
        /*0210*/ 	.short	0x0009
        /*0212*/ 	.short	0x0048
        /*0214*/ 	.byte	0x00, 0xf4, 0x21, 0x00


	//----- nvinfo : EIATTR_KPARAM_INFO
	.align		4
.L_77:
        /*0218*/ 	.byte	0x04, 0x17
        /*021a*/ 	.short	(.L_79 - .L_78)
.L_78:
        /*021c*/ 	.word	0x00000000
        /*0220*/ 	.short	0x0008
        /*0222*/ 	.short	0x0040
        /*0224*/ 	.byte	0x00, 0xf4, 0x21, 0x00


	//----- nvinfo : EIATTR_KPARAM_INFO
	.align		4
.L_79:
        /*0228*/ 	.byte	0x04, 0x17
        /*022a*/ 	.short	(.L_81 - .L_80)
.L_80:
        /*022c*/ 	.word	0x00000000
        /*0230*/ 	.short	0x0007
        /*0232*/ 	.short	0x0038
        /*0234*/ 	.byte	0x00, 0xf4, 0x21, 0x00


	//----- nvinfo : EIATTR_KPARAM_INFO
	.align		4
.L_81:
        /*0238*/ 	.byte	0x04, 0x17
        /*023a*/ 	.short	(.L_83 - .L_82)
.L_82:
        /*023c*/ 	.word	0x00000000
        /*0240*/ 	.short	0x0006
        /*0242*/ 	.short	0x0030
        /*0244*/ 	.byte	0x00, 0xf4, 0x21, 0x00


	//----- nvinfo : EIATTR_KPARAM_INFO
	.align		4
.L_83:
        /*0248*/ 	.byte	0x04, 0x17
        /*024a*/ 	.short	(.L_85 - .L_84)
.L_84:
        /*024c*/ 	.word	0x00000000
        /*0250*/ 	.short	0x0005
        /*0252*/ 	.short	0x0028
        /*0254*/ 	.byte	0x00, 0xf4, 0x21, 0x00


	//----- nvinfo : EIATTR_KPARAM_INFO
	.align		4
.L_85:
        /*0258*/ 	.byte	0x04, 0x17
        /*025a*/ 	.short	(.L_87 - .L_86)
.L_86:
        /*025c*/ 	.word	0x00000000
        /*0260*/ 	.short	0x0004
        /*0262*/ 	.short	0x0020
        /*0264*/ 	.byte	0x00, 0xf4, 0x21, 0x00


	//----- nvinfo : EIATTR_KPARAM_INFO
	.align		4
.L_87:
        /*0268*/ 	.byte	0x04, 0x17
        /*026a*/ 	.short	(.L_89 - .L_88)
.L_88:
        /*026c*/ 	.word	0x00000000
        /*0270*/ 	.short	0x0003
        /*0272*/ 	.short	0x0018
        /*0274*/ 	.byte	0x00, 0xf4, 0x21, 0x00


	//----- nvinfo : EIATTR_KPARAM_INFO
	.align		4
.L_89:
        /*0278*/ 	.byte	0x04, 0x17
        /*027a*/ 	.short	(.L_91 - .L_90)
.L_90:
        /*027c*/ 	.word	0x00000000
        /*0280*/ 	.short	0x0002
        /*0282*/ 	.short	0x0010
        /*0284*/ 	.byte	0x00, 0xf4, 0x21, 0x00


	//----- nvinfo : EIATTR_KPARAM_INFO
	.align		4
.L_91:
        /*0288*/ 	.byte	0x04, 0x17
        /*028a*/ 	.short	(.L_93 - .L_92)
.L_92:
        /*028c*/ 	.word	0x00000000
        /*0290*/ 	.short	0x0001
        /*0292*/ 	.short	0x0008
        /*0294*/ 	.byte	0x00, 0xf4, 0x21, 0x00


	//----- nvinfo : EIATTR_KPARAM_INFO
	.align		4
.L_93:
        /*0298*/ 	.byte	0x04, 0x17
        /*029a*/ 	.short	(.L_95 - .L_94)
.L_94:
        /*029c*/ 	.word	0x00000000
        /*02a0*/ 	.short	0x0000
        /*02a2*/ 	.short	0x0000
        /*02a4*/ 	.byte	0x00, 0xf4, 0x21, 0x00


	//----- nvinfo : EIATTR_SPARSE_MMA_MASK
	.align		4
.L_95:
        /*02a8*/ 	.byte	0x03, 0x50
        /*02aa*/ 	.short	0x0000


	//----- nvinfo : EIATTR_MAXREG_COUNT
	.align		4
        /*02ac*/ 	.byte	0x03, 0x1b
        /*02ae*/ 	.short	0x00ff


	//----- nvinfo : EIATTR_EXIT_INSTR_OFFSETS
	.align		4
        /*02b0*/ 	.byte	0x04, 0x1c
        /*02b2*/ 	.short	(.L_97 - .L_96)


	//   ....[0]....
.L_96:
        /*02b4*/ 	.word	0x000045c0


	//----- nvinfo : EIATTR_REQNTID
	.align		4
.L_97:
        /*02b8*/ 	.byte	0x04, 0x10
        /*02ba*/ 	.short	(.L_99 - .L_98)
.L_98:
        /*02bc*/ 	.word	0x00000080
        /*02c0*/ 	.word	0x00000001
        /*02c4*/ 	.word	0x00000001


	//----- nvinfo : EIATTR_CBANK_PARAM_SIZE
	.align		4
.L_99:
        /*02c8*/ 	.byte	0x03, 0x19
        /*02ca*/ 	.short	0x014c


	//----- nvinfo : EIATTR_PARAM_CBANK
	.align		4
        /*02cc*/ 	.byte	0x04, 0x0a
        /*02ce*/ 	.short	(.L_101 - .L_100)
	.align		4
.L_100:
        /*02d0*/ 	.word	index@(.nv.constant0.triton_poi_fused_cat_35)
        /*02d4*/ 	.short	0x0210
        /*02d6*/ 	.short	0x014c


	//----- nvinfo : EIATTR_SW_WAR
	.align		4
.L_101:
        /*02d8*/ 	.byte	0x04, 0x36
        /*02da*/ 	.short	(.L_103 - .L_102)
.L_102:
        /*02dc*/ 	.word	0x00000008
.L_103:


//--------------------- .nv.callgraph             --------------------------
	.section	.nv.callgraph,"",@"SHT_CUDA_CALLGRAPH"
	.align	4
	.sectionentsize	8
	.align		4
        /*0000*/ 	.word	0x00000000
	.align		4
        /*0004*/ 	.word	0xffffffff
	.align		4
        /*0008*/ 	.word	0x00000000
	.align		4
        /*000c*/ 	.word	0xfffffffe
	.align		4
        /*0010*/ 	.word	0x00000000
	.align		4
        /*0014*/ 	.word	0xfffffffd
	.align		4
        /*0018*/ 	.word	0x00000000
	.align		4
        /*001c*/ 	.word	0xfffffffc


//--------------------- .nv.constant4             --------------------------
	.section	.nv.constant4,"a",@progbits
	.align	8
	.align		8
.nv.constant4:
        /*0000*/ 	.dword	_$_str
	.align		8
        /*0008*/ 	.dword	_$_str_$_2


//--------------------- .text.triton_poi_fused_cat_35 --------------------------
	.section	.text.triton_poi_fused_cat_35,"ax",@progbits
	.align	128
        .global         triton_poi_fused_cat_35
        .type           triton_poi_fused_cat_35,@function
        .size           triton_poi_fused_cat_35,(.L_x_1 - triton_poi_fused_cat_35)
        .other          triton_poi_fused_cat_35,@"STO_CUDA_ENTRY STV_DEFAULT"
triton_poi_fused_cat_35:
.text.triton_poi_fused_cat_35:
[----:B------:R-:W-:Y:S01]  /*0000*/  LDC R1, c[0x0][0x28] ;  /* 0x00000a00ff017b82 */ /* 0x000fe20000000800 */
[----:B------:R-:W1:Y:S07]  /*0010*/  S2R R0, SR_TID.X ;  /* 0x0000000000007919 */ /* 0x000e6e0000002100 */
[----:B------:R-:W2:Y:S01]  /*0020*/  LDC.64 R8, c[0x0][0x308] ;  /* 0x0000c200ff087b82 */ /* 0x000ea20000000a00 */
[----:B------:R-:W-:Y:S01]  /*0030*/  ULDC.64 UR4, c[0x0][0x300] ;  /* 0x0000c00000047ab9 */ /* 0x000fe20000000a00 */
[----:B------:R-:W-:Y:S01]  /*0040*/  CS2R R12, SRZ ;  /* 0x00000000000c7805 */ /* 0x000fe2000001ff00 */
[----:B------:R-:W3:Y:S01]  /*0050*/  S2R R3, SR_CTAID.X ;  /* 0x0000000000037919 */ /* 0x000ee20000002500 */
[----:B------:R-:W-:-:S02]  /*0060*/  CS2R R14, SRZ ;  /* 0x00000000000e7805 */ /* 0x000fc4000001ff00 */
[----:B------:R-:W-:Y:S01]  /*0070*/  CS2R R6, SRZ ;  /* 0x0000000000067805 */ /* 0x000fe2000001ff00 */
[----:B------:R-:W-:Y:S01]  /*0080*/  ULDC.64 UR6, c[0x0][0x328] ;  /* 0x0000ca0000067ab9 */ /* 0x000fe20000000a00 */
[----:B------:R-:W4:Y:S01]  /*0090*/  LDC.64 R10, c[0x0][0x330] ;  /* 0x0000cc00ff0a7b82 */ /* 0x000f220000000a00 */
[----:B------:R-:W-:Y:S02]  /*00a0*/  CS2R R32, SRZ ;  /* 0x0000000000207805 */ /* 0x000fe4000001ff00 */
[----:B------:R-:W-:Y:S01]  /*00b0*/  CS2R R34, SRZ ;  /* 0x0000000000227805 */ /* 0x000fe2000001ff00 */
[----:B------:R-:W-:Y:S01]  /*00c0*/  ULDC.64 UR8, c[0x0][0x2b0] ;  /* 0x0000ac0000087ab9 */ /* 0x000fe20000000a00 */
[----:B------:R-:W-:Y:S02]  /*00d0*/  CS2R R60, SRZ ;  /* 0x00000000003c7805 */ /* 0x000fe4000001ff00 */
[----:B------:R-:W-:Y:S01]  /*00e0*/  CS2R R62, SRZ ;  /* 0x00000000003e7805 */ /* 0x000fe2000001ff00 */
[----:B------:R-:W5:Y:S01]  /*00f0*/  LDC.64 R44, c[0x0][0x218] ;  /* 0x00008600ff2c7b82 */ /* 0x000f620000000a00 */
[----:B------:R-:W-:-:S02]  /*0100*/  CS2R R36, SRZ ;  /* 0x0000000000247805 */ /* 0x000fc4000001ff00 */
[----:B------:R-:W-:Y:S02]  /*0110*/  CS2R R38, SRZ ;  /* 0x0000000000267805 */ /* 0x000fe4000001ff00 */
[----:B------:R-:W-:Y:S02]  /*0120*/  CS2R R52, SRZ ;  /* 0x0000000000347805 */ /* 0x000fe4000001ff00 */
[----:B------:R-:W-:Y:S01]  /*0130*/  CS2R R54, SRZ ;  /* 0x0000000000367805 */ /* 0x000fe2000001ff00 */
[----:B------:R-:W2:Y:S01]  /*0140*/  LDC.64 R26, c[0x0][0x210] ;  /* 0x00008400ff1a7b82 */ /* 0x000ea20000000a00 */
[----:B-1----:R-:W-:-:S07]  /*0150*/  IMAD.SHL.U32 R0, R0, 0x4, RZ ;  /* 0x0000000400007824 */ /* 0x002fce00078e00ff */
[----:B------:R-:W1:Y:S01]  /*0160*/  LDC.64 R46, c[0x0][0x2e0] ;  /* 0x0000b800ff2e7b82 */ /* 0x000e620000000a00 */
[----:B------:R-:W-:-:S07]  /*0170*/  LOP3.LUT R0, R0, 0x1fc, RZ, 0xc0, !PT ;  /* 0x000001fc00007812 */ /* 0x000fce00078ec0ff */
[----:B------:R-:W1:Y:S01]  /*0180*/  LDC.64 R24, c[0x0][0x268] ;  /* 0x00009a00ff187b82 */ /* 0x000e620000000a00 */
[----:B---3--:R-:W-:-:S04]  /*0190*/  IMAD R58, R3, 0x200, R0 ;  /* 0x00000200033a7824 */ /* 0x008fc800078e0200 */
[----:B------:R-:W-:Y:S01]  /*01a0*/  IMAD.HI R0, R58, 0x2aaaaaab, RZ ;  /* 0x2aaaaaab3a007827 */ /* 0x000fe200078e02ff */
[----:B------:R-:W-:Y:S02]  /*01b0*/  CS2R R40, SRZ ;  /* 0x0000000000287805 */ /* 0x000fe4000001ff00 */
[----:B------:R-:W-:Y:S02]  /*01c0*/  CS2R R42, SRZ ;  /* 0x00000000002a7805 */ /* 0x000fe4000001ff00 */
[----:B------:R-:W-:Y:S02]  /*01d0*/  CS2R R22, SRZ ;  /* 0x0000000000167805 */ /* 0x000fe4000001ff00 */
[----:B------:R-:W-:Y:S02]  /*01e0*/  CS2R R48, SRZ ;  /* 0x0000000000307805 */ /* 0x000fe4000001ff00 */
[----:B------:R-:W-:Y:S02]  /*01f0*/  SHF.R.U32.HI R3, RZ, 0x1f, R0 ;  /* 0x0000001fff037819 */ /* 0x000fe40000011600 */
[----:B------:R-:W-:Y:S01]  /*0200*/  CS2R R50, SRZ ;  /* 0x0000000000327805 */ /* 0x000fe2000001ff00 */
[----:B------:R-:W3:Y:S01]  /*0210*/  LDC.64 R64, c[0x0][0x2b8] ;  /* 0x0000ae00ff407b82 */ /* 0x000ee20000000a00 */
[----:B------:R-:W-:-:S02]  /*0220*/  LEA.HI.SX32 R4, R0, R3, 0x18 ;  /* 0x0000000300047211 */ /* 0x000fc400078fc2ff */
[----:B------:R-:W-:Y:S02]  /*0230*/  LEA.HI.SX32 R57, R0, R3, 0x1b ;  /* 0x0000000300397211 */ /* 0x000fe400078fdaff */
[----:B------:R-:W-:Y:S02]  /*0240*/  LEA.HI R5, R4, R4, RZ, 0x3 ;  /* 0x0000000404057211 */ /* 0x000fe400078f18ff */
[----:B------:R-:W-:Y:S01]  /*0250*/  LEA.HI R2, R57, R57, RZ, 0x3 ;  /* 0x0000003939027211 */ /* 0x000fe200078f18ff */
[----:B------:R-:W1:Y:S01]  /*0260*/  LDC.64 R74, c[0x0][0x340] ;  /* 0x0000d000ff4a7b82 */ /* 0x000e620000000a00 */
[----:B------:R-:W-:Y:S02]  /*0270*/  LOP3.LUT R5, R5, 0xfffffff8, RZ, 0xc0, !PT ;  /* 0xfffffff805057812 */ /* 0x000fe400078ec0ff */
[----:B------:R-:W-:Y:S02]  /*0280*/  LEA.HI.SX32 R0, R0, R3, 0x15 ;  /* 0x0000000300007211 */ /* 0x000fe400078faaff */
[----:B------:R-:W-:Y:S01]  /*0290*/  LOP3.LUT R2, R2, 0xfffffff8, RZ, 0xc0, !PT ;  /* 0xfffffff802027812 */ /* 0x000fe200078ec0ff */
[----:B------:R-:W-:-:S02]  /*02a0*/  IMAD.IADD R5, R4, 0x1, -R5 ;  /* 0x0000000104057824 */ /* 0x000fc400078e0a05 */
[----:B------:R-:W1:Y:S02]  /*02b0*/  LDC.64 R72, c[0x0][0x348] ;  /* 0x0000d200ff487b82 */ /* 0x000e640000000a00 */
[C---:B------:R-:W-:Y:S02]  /*02c0*/  IMAD.IADD R2, R57.reuse, 0x1, -R2 ;  /* 0x0000000139027824 */ /* 0x040fe400078e0a02 */
[----:B------:R-:W-:Y:S02]  /*02d0*/  IMAD R5, R0, 0x9, R5 ;  /* 0x0000000900057824 */ /* 0x000fe400078e0205 */
[----:B------:R-:W-:Y:S02]  /*02e0*/  IMAD R57, R57, -0xc0, R58 ;  /* 0xffffff4039397824 */ /* 0x000fe400078e023a */
[----:B------:R-:W-:Y:S01]  /*02f0*/  IMAD R2, R5, 0x9, R2 ;  /* 0x0000000905027824 */ /* 0x000fe200078e0202 */
[----:B------:R-:W-:Y:S01]  /*0300*/  CS2R R4, SRZ ;  /* 0x0000000000047805 */ /* 0x000fe2000001ff00 */
[C---:B--2---:R-:W-:Y:S01]  /*0310*/  IMAD.WIDE R8, R57.reuse, 0x4, R8 ;  /* 0x0000000439087825 */ /* 0x044fe200078e0208 */
[----:B------:R-:W-:-:S03]  /*0320*/  ISETP.GT.AND P4, PT, R57, 0xa7, PT ;  /* 0x000000a73900780c */ /* 0x000fc60003f84270 */
[----:B------:R-:W-:Y:S02]  /*0330*/  IMAD R20, R2, 0x18, RZ ;  /* 0x0000001802147824 */ /* 0x000fe400078e02ff */
[----:B----4-:R-:W-:-:S03]  /*0340*/  IMAD.WIDE R10, R57, 0x4, R10 ;  /* 0x00000004390a7825 */ /* 0x010fc600078e020a */
[----:B------:R-:W-:Y:S02]  /*0350*/  SHF.R.S32.HI R0, RZ, 0x1f, R20 ;  /* 0x0000001fff007819 */ /* 0x000fe40000011414 */
[----:B------:R-:W-:-:S04]  /*0360*/  IADD3 R2, P0, R57, R20, RZ ;  /* 0x0000001439027210 */ /* 0x000fc80007f1e0ff */
[----:B------:R-:W-:Y:S01]  /*0370*/  LEA.HI.X.SX32 R3, R57, R0, 0x1, P0 ;  /* 0x0000000039037211 */ /* 0x000fe200000f0eff */
[----:B------:R-:W-:-:S03]  /*0380*/  IMAD.SHL.U32 R0, R2, 0x4, RZ ;  /* 0x0000000402007824 */ /* 0x000fc600078e00ff */
[----:B------:R-:W-:Y:S01]  /*0390*/  SHF.L.U64.HI R2, R2, 0x2, R3 ;  /* 0x0000000202027819 */ /* 0x000fe20000010203 */
[----:B------:R-:W-:Y:S01]  /*03a0*/  VIADD R3, R57, 0xffffff70 ;  /* 0xffffff7039037836 */ /* 0x000fe20000000000 */
[----:B------:R-:W-:-:S04]  /*03b0*/  IADD3 R16, P0, R0, UR4, RZ ;  /* 0x0000000400107c10 */ /* 0x000fc8000ff1e0ff */
[----:B------:R-:W-:Y:S02]  /*03c0*/  ISETP.GE.U32.AND P5, PT, R3, 0x18, PT ;  /* 0x000000180300780c */ /* 0x000fe40003fa6070 */
[----:B------:R-:W-:Y:S01]  /*03d0*/  IADD3.X R17, R2, UR5, RZ, P0, !PT ;  /* 0x0000000502117c10 */ /* 0x000fe200087fe4ff */
[----:B------:R-:W-:Y:S01]  /*03e0*/  ULDC.64 UR4, c[0x0][0x208] ;  /* 0x0000820000047ab9 */ /* 0x000fe20000000a00 */
[----:B------:R-:W-:Y:S01]  /*03f0*/  IADD3 R18, P0, R0, UR6, RZ ;  /* 0x0000000600127c10 */ /* 0x000fe2000ff1e0ff */
[----:B------:R-:W2:Y:S08]  /*0400*/  @P4 LDG.E.EL.128 R60, desc[UR4][R10.64+-0x2a0] ;  /* 0xfffd60040a3c4981 */ /* 0x000eb0000c2e1d00 */
[----:B------:R4:W2:Y:S04]  /*0410*/  @!P5 LDG.E.EL.128 R12, desc[UR4][R8.64+-0x240] ;  /* 0xfffdc004080cd981 */ /* 0x0008a8000c2e1d00 */
[----:B------:R-:W2:Y:S01]  /*0420*/  @!P5 LDG.E.EL.128 R4, desc[UR4][R16.64+-0x240] ;  /* 0xfffdc0041004d981 */ /* 0x000ea2000c2e1d00 */
[----:B------:R-:W-:Y:S01]  /*0430*/  IADD3.X R19, R2, UR7, RZ, P0, !PT ;  /* 0x0000000702137c10 */ /* 0x000fe200087fe4ff */
[----:B------:R-:W-:Y:S01]  /*0440*/  ULDC.64 UR6, c[0x0][0x2d8] ;  /* 0x0000b60000067ab9 */ /* 0x000fe20000000a00 */
[----:B0---4-:R-:W-:Y:S01]  /*0450*/  VIADD R8, R57, 0xffffff88 ;  /* 0xffffff8839087836 */ /* 0x011fe20000000000 */
[----:B------:R-:W-:-:S02]  /*0460*/  IADD3 R30, P0, R0, UR6, RZ ;  /* 0x00000006001e7c10 */ /* 0x000fc4000ff1e0ff */
[----:B------:R0:W4:Y:S02]  /*0470*/  @P4 LDG.E.EL.128 R32, desc[UR4][R18.64+-0x2a0] ;  /* 0xfffd600412204981 */ /* 0x000124000c2e1d00 */
[----:B------:R-:W-:Y:S01]  /*0480*/  ISETP.GE.U32.AND P2, PT, R8, 0x18, PT ;  /* 0x000000180800780c */ /* 0x000fe20003f46070 */
[----:B------:R-:W-:Y:S01]  /*0490*/  VIADD R8, R57, 0xffffffd0 ;  /* 0xffffffd039087836 */ /* 0x000fe20000000000 */
[----:B------:R-:W-:Y:S01]  /*04a0*/  IADD3.X R31, R2, UR7, RZ, P0, !PT ;  /* 0x00000007021f7c10 */ /* 0x000fe200087fe4ff */
[----:B------:R-:W-:-:S03]  /*04b0*/  ULDC.64 UR6, c[0x0][0x260] ;  /* 0x0000980000067ab9 */ /* 0x000fc60000000a00 */
[----:B------:R-:W-:Y:S02]  /*04c0*/  ISETP.GE.U32.AND P1, PT, R8, 0x18, PT ;  /* 0x000000180800780c */ /* 0x000fe40003f26070 */
[----:B0-----:R-:W-:Y:S02]  /*04d0*/  IADD3 R18, P6, R0, UR8, RZ ;  /* 0x0000000800127c10 */ /* 0x001fe4000ffde0ff */
[----:B------:R-:W-:Y:S02]  /*04e0*/  IADD3 R28, P0, R0, UR6, RZ ;  /* 0x00000006001c7c10 */ /* 0x000fe4000ff1e0ff */
[----:B------:R-:W-:Y:S02]  /*04f0*/  IADD3.X R19, R2, UR9, RZ, P6, !PT ;  /* 0x0000000902137c10 */ /* 0x000fe4000b7fe4ff */
[C---:B------:R-:W-:Y:S02]  /*0500*/  ISETP.GE.AND P6, PT, R57.reuse, 0x18, PT ;  /* 0x000000183900780c */ /* 0x040fe40003fc6270 */
[----:B------:R-:W-:Y:S01]  /*0510*/  IADD3.X R29, R2, UR7, RZ, P0, !PT ;  /* 0x00000007021d7c10 */ /* 0x000fe200087fe4ff */
[----:B------:R-:W-:Y:S01]  /*0520*/  VIADD R3, R57, 0xffffffa0 ;  /* 0xffffffa039037836 */ /* 0x000fe20000000000 */
[----:B------:R-:W-:-:S02]  /*0530*/  CS2R R8, SRZ ;  /* 0x0000000000087805 */ /* 0x000fc4000001ff00 */
[----:B------:R-:W-:Y:S01]  /*0540*/  CS2R R10, SRZ ;  /* 0x00000000000a7805 */ /* 0x000fe2000001ff00 */
[----:B------:R-:W-:Y:S01]  /*0550*/  ULDC.64 UR6, c[0x0][0x238] ;  /* 0x00008e0000067ab9 */ /* 0x000fe20000000a00 */
[----:B------:R5:W4:Y:S02]  /*0560*/  @!P1 LDG.E.EL.128 R36, desc[UR4][R28.64+-0xc0] ;  /* 0xffff40041c249981 */ /* 0x000b24000c2e1d00 */
[----:B-----5:R-:W-:-:S05]  /*0570*/  IMAD.WIDE R28, R57, 0x4, R44 ;  /* 0x00000004391c7825 */ /* 0x020fca00078e022c */
[----:B------:R0:W5:Y:S01]  /*0580*/  @!P6 LDG.E.EL.128 R52, desc[UR4][R28.64] ;  /* 0x000000041c34e981 */ /* 0x000162000c2e1d00 */
[----:B------:R-:W-:Y:S01]  /*0590*/  ISETP.GE.U32.AND P3, PT, R3, 0x18, PT ;  /* 0x000000180300780c */ /* 0x000fe20003f66070 */
[----:B------:R-:W-:Y:S01]  /*05a0*/  IMAD.IADD R3, R57, 0x1, R20 ;  /* 0x0000000139037824 */ /* 0x000fe200078e0214 */
[----:B------:R-:W-:-:S03]  /*05b0*/  CS2R R20, SRZ ;  /* 0x0000000000147805 */ /* 0x000fc6000001ff00 */
[----:B------:R-:W-:Y:S01]  /*05c0*/  IMAD.WIDE R26, R3, 0x4, R26 ;  /* 0x00000004031a7825 */ /* 0x000fe200078e021a */
[----:B------:R-:W-:Y:S02]  /*05d0*/  IADD3 R66, P0, R0, UR6, RZ ;  /* 0x0000000600427c10 */ /* 0x000fe4000ff1e0ff */
[----:B------:R-:W-:Y:S01]  /*05e0*/  CS2R R16, SRZ ;  /* 0x0000000000107805 */ /* 0x000fe2000001ff00 */
[----:B------:R1:W5:Y:S01]  /*05f0*/  @!P2 LDG.E.EL.128 R20, desc[UR4][R30.64+-0x1e0] ;  /* 0xfffe20041e14a981 */ /* 0x000362000c2e1d00 */
[----:B0-----:R-:W0:Y:S01]  /*0600*/  LDC.64 R28, c[0x0][0x240] ;  /* 0x00009000ff1c7b82 */ /* 0x001e220000000a00 */
[----:B------:R-:W-:Y:S02]  /*0610*/  VIADD R3, R57, 0xffffffe8 ;  /* 0xffffffe839037836 */ /* 0x000fe40000000000 */
[----:B------:R-:W5:Y:S01]  /*0620*/  @!P6 LDG.E.EL.128 R8, desc[UR4][R26.64] ;  /* 0x000000041a08e981 */ /* 0x000f62000c2e1d00 */
[----:B------:R-:W-:Y:S02]  /*0630*/  IADD3.X R67, R2, UR7, RZ, P0, !PT ;  /* 0x0000000702437c10 */ /* 0x000fe400087fe4ff */
[----:B------:R-:W-:Y:S01]  /*0640*/  P2R R56, PR, RZ, 0x4 ;  /* 0x00000004ff387803 */ /* 0x000fe20000000000 */
[----:B------:R3:W5:Y:S01]  /*0650*/  @!P3 LDG.E.EL.128 R40, desc[UR4][R18.64+-0x180] ;  /* 0xfffe80041228b981 */ /* 0x000762000c2e1d00 */
[----:B------:R-:W-:Y:S01]  /*0660*/  ISETP.GE.U32.AND P0, PT, R3, 0x18, PT ;  /* 0x000000180300780c */ /* 0x000fe20003f06070 */
[----:B-1----:R-:W-:Y:S01]  /*0670*/  IMAD.WIDE R30, R57, 0x4, R46 ;  /* 0x00000004391e7825 */ /* 0x002fe200078e022e */
[----:B------:R-:W-:Y:S01]  /*0680*/  CS2R R44, SRZ ;  /* 0x00000000002c7805 */ /* 0x000fe2000001ff00 */
[----:B------:R-:W-:Y:S01]  /*0690*/  ULDC.64 UR6, c[0x0][0x288] ;  /* 0x0000a20000067ab9 */ /* 0x000fe20000000a00 */
[----:B---3--:R-:W-:-:S02]  /*06a0*/  CS2R R18, SRZ ;  /* 0x0000000000127805 */ /* 0x008fc4000001ff00 */
[----:B------:R-:W-:-:S04]  /*06b0*/  CS2R R26, SRZ ;  /* 0x00000000001a7805 */ /* 0x000fc8000001ff00 */
[----:B------:R1:W3:Y:S02]  /*06c0*/  @!P2 LDG.E.EL.128 R16, desc[UR4][R30.64+-0x1e0] ;  /* 0xfffe20041e10a981 */ /* 0x0002e4000c2e1d00 */
[----:B-1----:R-:W-:Y:S01]  /*06d0*/  IMAD.WIDE R30, R57, 0x4, R24 ;  /* 0x00000004391e7825 */ /* 0x002fe200078e0218 */
[----:B------:R-:W-:-:S04]  /*06e0*/  CS2R R24, SRZ ;  /* 0x0000000000187805 */ /* 0x000fc8000001ff00 */
[----:B------:R1:W3:Y:S04]  /*06f0*/  @!P1 LDG.E.EL.128 R48, desc[UR4][R30.64+-0xc0] ;  /* 0xffff40041e309981 */ /* 0x0002e8000c2e1d00 */
[----:B------:R0:W3:Y:S01]  /*0700*/  @!P0 LDG.E.EL.128 R24, desc[UR4][R66.64+-0x60] ;  /* 0xffffa00442188981 */ /* 0x0000e2000c2e1d00 */
[----:B-1----:R-:W-:Y:S01]  /*0710*/  CS2R R30, SRZ ;  /* 0x00000000001e7805 */ /* 0x002fe2000001ff00 */
[----:B0-----:R-:W-:Y:S01]  /*0720*/  IMAD.WIDE R66, R57, 0x4, R28 ;  /* 0x0000000439427825 */ /* 0x001fe200078e021c */
[----:B------:R-:W-:-:S06]  /*0730*/  CS2R R28, SRZ ;  /* 0x00000000001c7805 */ /* 0x000fcc000001ff00 */
[----:B------:R-:W3:Y:S01]  /*0740*/  @!P0 LDG.E.EL.128 R28, desc[UR4][R66.64+-0x60] ;  /* 0xffffa004421c8981 */ /* 0x000ee2000c2e1d00 */
[C---:B------:R-:W-:Y:S02]  /*0750*/  ISETP.GE.AND P2, PT, R57.reuse, 0x18, PT ;  /* 0x000000183900780c */ /* 0x040fe40003f46270 */
[----:B------:R-:W-:Y:S01]  /*0760*/  CS2R R46, SRZ ;  /* 0x00000000002e7805 */ /* 0x000fe2000001ff00 */
[----:B------:R-:W-:-:S05]  /*0770*/  IMAD.WIDE R64, R57, 0x4, R64 ;  /* 0x0000000439407825 */ /* 0x000fca00078e0240 */
[----:B------:R0:W3:Y:S01]  /*0780*/  @!P3 LDG.E.EL.128 R44, desc[UR4][R64.64+-0x180] ;  /* 0xfffe8004402cb981 */ /* 0x0000e2000c2e1d00 */
[----:B--2---:R-:W-:Y:S02]  /*0790*/  SEL R3, R14, RZ, !P5 ;  /* 0x000000ff0e037207 */ /* 0x004fe40006800000 */
[----:B------:R-:W-:Y:S02]  /*07a0*/  SEL R6, R6, RZ, !P5 ;  /* 0x000000ff06067207 */ /* 0x000fe40006800000 */
[----:B------:R-:W-:Y:S02]  /*07b0*/  SEL R5, R5, RZ, !P5 ;  /* 0x000000ff05057207 */ /* 0x000fe40006800000 */
[----:B------:R-:W-:Y:S01]  /*07c0*/  SEL R4, R4, RZ, !P5 ;  /* 0x000000ff04047207 */ /* 0x000fe20006800000 */
[----:B------:R-:W-:Y:S01]  /*07d0*/  FADD R14, R6, -R3 ;  /* 0x80000003060e7221 */ /* 0x000fe20000000000 */
[----:B------:R-:W-:Y:S02]  /*07e0*/  SEL R3, R12, RZ, !P5 ;  /* 0x000000ff0c037207 */ /* 0x000fe40006800000 */
[----:B------:R-:W-:-:S03]  /*07f0*/  SEL R6, R13, RZ, !P5 ;  /* 0x000000ff0d067207 */ /* 0x000fc60006800000 */
[----:B------:R-:W-:Y:S02]  /*0800*/  FADD R12, R4, -R3 ;  /* 0x80000003040c7221 */ /* 0x000fe40000000000 */
[----:B------:R-:W-:Y:S02]  /*0810*/  FADD R13, R5, -R6 ;  /* 0x80000006050d7221 */ /* 0x000fe40000000000 */
[----:B------:R-:W1:Y:S01]  /*0820*/  LDC.64 R4, c[0x0][0x248] ;  /* 0x00009200ff047b82 */ /* 0x000e620000000a00 */
[----:B------:R-:W-:Y:S02]  /*0830*/  SEL R59, R62, RZ, P4 ;  /* 0x000000ff3e3b7207 */ /* 0x000fe40002000000 */
[----:B----4-:R-:W-:Y:S02]  /*0840*/  SEL R34, R34, RZ, P4 ;  /* 0x000000ff22227207 */ /* 0x010fe40002000000 */
[----:B------:R-:W-:Y:S02]  /*0850*/  SEL R3, R32, RZ, P4 ;  /* 0x000000ff20037207 */ /* 0x000fe40002000000 */
[----:B------:R-:W-:Y:S01]  /*0860*/  SEL R60, R60, RZ, P4 ;  /* 0x000000ff3c3c7207 */ /* 0x000fe20002000000 */
[----:B------:R-:W-:Y:S01]  /*0870*/  FADD R59, R34, -R59 ;  /* 0x8000003b223b7221 */ /* 0x000fe20000000000 */
[----:B------:R-:W-:-:S02]  /*0880*/  SEL R34, R61, RZ, P4 ;  /* 0x000000ff3d227207 */ /* 0x000fc40002000000 */
[----:B-----5:R-:W-:Y:S01]  /*0890*/  SEL R32, R53, RZ, !P2 ;  /* 0x000000ff35207207 */ /* 0x020fe20005000000 */
[----:B------:R-:W-:Y:S01]  /*08a0*/  FADD R53, R3, -R60 ;  /* 0x8000003c03357221 */ /* 0x000fe20000000000 */
[----:B-1----:R-:W-:Y:S02]  /*08b0*/  IMAD.WIDE R60, R57, 0x4, R4 ;  /* 0x00000004393c7825 */ /* 0x002fe400078e0204 */
[----:B------:R-:W1:Y:S01]  /*08c0*/  LDC.64 R4, c[0x0][0x270] ;  /* 0x00009c00ff047b82 */ /* 0x000e620000000a00 */
[----:B------:R-:W-:Y:S02]  /*08d0*/  SEL R3, R52, RZ, !P2 ;  /* 0x000000ff34037207 */ /* 0x000fe40005000000 */
[----:B------:R-:W-:-:S05]  /*08e0*/  SEL R8, R8, RZ, !P2 ;  /* 0x000000ff08087207 */ /* 0x000fca0005000000 */
[----:B------:R-:W-:Y:S01]  /*08f0*/  FADD R68, R8, -R3 ;  /* 0x8000000308447221 */ /* 0x000fe20000000000 */
[----:B------:R-:W-:Y:S02]  /*0900*/  SEL R3, R54, RZ, !P2 ;  /* 0x000000ff36037207 */ /* 0x000fe40005000000 */
[----:B------:R-:W-:Y:S02]  /*0910*/  SEL R8, R55, RZ, !P2 ;  /* 0x000000ff37087207 */ /* 0x000fe40005000000 */
[----:B------:R-:W-:Y:S01]  /*0920*/  SEL R62, R63, RZ, P4 ;  /* 0x000000ff3f3e7207 */ /* 0x000fe20002000000 */
[----:B-1----:R-:W-:Y:S02]  /*0930*/  IMAD.WIDE R54, R57, 0x4, R4 ;  /* 0x0000000439367825 */ /* 0x002fe400078e0204 */
[----:B------:R-:W1:Y:S01]  /*0940*/  LDC.64 R4, c[0x0][0x220] ;  /* 0x00008800ff047b82 */ /* 0x000e620000000a00 */
[----:B------:R-:W-:Y:S02]  /*0950*/  SEL R35, R35, RZ, P4 ;  /* 0x000000ff23237207 */ /* 0x000fe40002000000 */
[----:B------:R-:W-:-:S02]  /*0960*/  SEL R33, R33, RZ, P4 ;  /* 0x000000ff21217207 */ /* 0x000fc40002000000 */
[----:B------:R-:W-:Y:S02]  /*0970*/  SEL R9, R9, RZ, !P2 ;  /* 0x000000ff09097207 */ /* 0x000fe40005000000 */
[----:B------:R-:W-:Y:S01]  /*0980*/  SEL R10, R10, RZ, !P2 ;  /* 0x000000ff0a0a7207 */ /* 0x000fe20005000000 */
[----:B------:R-:W-:Y:S01]  /*0990*/  FADD R62, R35, -R62 ;  /* 0x8000003e233e7221 */ /* 0x000fe20000000000 */
[----:B0-----:R-:W-:Y:S01]  /*09a0*/  FADD R65, R33, -R34 ;  /* 0x8000002221417221 */ /* 0x001fe20000000000 */
[----:B------:R-:W-:Y:S01]  /*09b0*/  FADD R67, R9, -R32 ;  /* 0x8000002009437221 */ /* 0x000fe20000000000 */
[----:B------:R-:W-:Y:S02]  /*09c0*/  CS2R R32, SRZ ;  /* 0x0000000000207805 */ /* 0x000fe4000001ff00 */
[----:B------:R-:W-:Y:S01]  /*09d0*/  CS2R R34, SRZ ;  /* 0x0000000000227805 */ /* 0x000fe2000001ff00 */
[----:B------:R-:W-:Y:S01]  /*09e0*/  FADD R70, R10, -R3 ;  /* 0x800000030a467221 */ /* 0x000fe20000000000 */
[----:B------:R-:W-:-:S02]  /*09f0*/  SEL R36, R36, RZ, !P1 ;  /* 0x000000ff24247207 */ /* 0x000fc40004800000 */
[----:B---3--:R-:W-:Y:S02]  /*0a00*/  SEL R3, R48, RZ, !P1 ;  /* 0x000000ff30037207 */ /* 0x008fe40004800000 */
[----:B------:R0:W2:Y:S01]  /*0a10*/  @!P0 LDG.E.EL.128 R32, desc[UR4][R60.64+-0x60] ;  /* 0xffffa0043c208981 */ /* 0x0000a2000c2e1d00 */
[----:B------:R-:W-:Y:S02]  /*0a20*/  SEL R66, R49, RZ, !P1 ;  /* 0x000000ff31427207 */ /* 0x000fe40004800000 */
[----:B------:R-:W-:Y:S01]  /*0a30*/  SEL R37, R37, RZ, !P1 ;  /* 0x000000ff25257207 */ /* 0x000fe20004800000 */
[----:B------:R-:W-:Y:S01]  /*0a40*/  FADD R48, R36, -R3 ;  /* 0x8000000324307221 */ /* 0x000fe20000000000 */
[----:B------:R-:W-:Y:S02]  /*0a50*/  SEL R38, R38, RZ, !P1 ;  /* 0x000000ff26267207 */ /* 0x000fe40004800000 */
[----:B------:R-:W-:Y:S02]  /*0a60*/  SEL R39, R39, RZ, !P1 ;  /* 0x000000ff27277207 */ /* 0x000fe40004800000 */
[----:B------:R-:W-:-:S02]  /*0a70*/  SEL R25, R25, RZ, !P0 ;  /* 0x000000ff19197207 */ /* 0x000fc40004000000 */
[----:B0-----:R-:W-:Y:S02]  /*0a80*/  SEL R61, R50, RZ, !P1 ;  /* 0x000000ff323d7207 */ /* 0x001fe40004800000 */
[----:B------:R-:W-:Y:S01]  /*0a90*/  SEL R50, R51, RZ, !P1 ;  /* 0x000000ff33327207 */ /* 0x000fe20004800000 */
[----:B------:R-:W-:Y:S01]  /*0aa0*/  FADD R66, R37, -R66 ;  /* 0x8000004225427221 */ /* 0x000fe20000000000 */
[----:B------:R-:W-:-:S03]  /*0ab0*/  SEL R36, R29, RZ, !P0 ;  /* 0x000000ff1d247207 */ /* 0x000fc60004000000 */
[----:B------:R-:W-:Y:S01]  /*0ac0*/  FADD R63, R39, -R50 ;  /* 0x80000032273f7221 */ /* 0x000fe20000000000 */
[----:B------:R-:W-:Y:S01]  /*0ad0*/  FADD R61, R38, -R61 ;  /* 0x8000003d263d7221 */ /* 0x000fe20000000000 */
[----:B------:R-:W-:Y:S01]  /*0ae0*/  CS2R R38, SRZ ;  /* 0x0000000000267805 */ /* 0x000fe2000001ff00 */
[----:B------:R-:W-:Y:S01]  /*0af0*/  FADD R49, R25, -R36 ;  /* 0x8000002419317221 */ /* 0x000fe20000000000 */
[----:B------:R-:W-:Y:S01]  /*0b00*/  CS2R R36, SRZ ;  /* 0x0000000000247805 */ /* 0x000fe2000001ff00 */
[----:B-1----:R-:W-:-:S05]  /*0b10*/  IMAD.WIDE R4, R57, 0x4, R4 ;  /* 0x0000000439047825 */ /* 0x002fca00078e0204 */
[----:B------:R0:W3:Y:S01]  /*0b20*/  @!P2 LDG.E.EL.128 R36, desc[UR4][R4.64] ;  /* 0x000000040424a981 */ /* 0x0000e2000c2e1d00 */
[----:B------:R-:W-:-:S05]  /*0b30*/  SEL R11, R11, RZ, !P2 ;  /* 0x000000ff0b0b7207 */ /* 0x000fca0005000000 */
[----:B------:R-:W-:Y:S01]  /*0b40*/  FADD R69, R11, -R8 ;  /* 0x800000080b457221 */ /* 0x000fe20000000000 */
[----:B------:R-:W-:Y:S02]  /*0b50*/  CS2R R8, SRZ ;  /* 0x0000000000087805 */ /* 0x000fe4000001ff00 */
[----:B------:R-:W-:-:S06]  /*0b60*/  CS2R R10, SRZ ;  /* 0x00000000000a7805 */ /* 0x000fcc000001ff00 */
[----:B------:R1:W4:Y:S01]  /*0b70*/  @!P1 LDG.E.EL.128 R8, desc[UR4][R54.64+-0xc0] ;  /* 0xffff400436089981 */ /* 0x000322000c2e1d00 */
[----:B------:R-:W-:Y:S01]  /*0b80*/  IMAD.MOV.U32 R3, RZ, RZ, 0x3e800000 ;  /* 0x3e800000ff037424 */ /* 0x000fe200078e00ff */
[----:B------:R-:W-:Y:S02]  /*0b90*/  P2R R6, PR, RZ, 0x10 ;  /* 0x00000010ff067803 */ /* 0x000fe40000000000 */
[----:B------:R-:W-:Y:S02]  /*0ba0*/  P2R R64, PR, RZ, 0x8 ;  /* 0x00000008ff407803 */ /* 0x000fe40000000000 */
[----:B------:R-:W-:Y:S02]  /*0bb0*/  SEL R28, R28, RZ, !P0 ;  /* 0x000000ff1c1c7207 */ /* 0x000fe40004000000 */
[----:B0-----:R-:W-:-:S05]  /*0bc0*/  SEL R5, R24, RZ, !P0 ;  /* 0x000000ff18057207 */ /* 0x001fca0004000000 */
[----:B------:R-:W-:Y:S01]  /*0bd0*/  FADD R5, R5, -R28 ;  /* 0x8000001c05057221 */ /* 0x000fe20000000000 */
[----:B------:R-:W-:Y:S02]  /*0be0*/  SEL R31, R31, RZ, !P0 ;  /* 0x000000ff1f1f7207 */ /* 0x000fe40004000000 */
[----:B------:R-:W-:Y:S02]  /*0bf0*/  SEL R50, R15, RZ, !P5 ;  /* 0x000000ff0f327207 */ /* 0x000fe40006800000 */
[----:B------:R-:W-:Y:S02]  /*0c00*/  SEL R7, R7, RZ, !P5 ;  /* 0x000000ff07077207 */ /* 0x000fe40006800000 */
[----:B------:R-:W-:-:S03]  /*0c10*/  SEL R30, R30, RZ, !P0 ;  /* 0x000000ff1e1e7207 */ /* 0x000fc60004000000 */
[----:B------:R-:W-:Y:S01]  /*0c20*/  FADD R15, R7, -R50 ;  /* 0x80000032070f7221 */ /* 0x000fe20000000000 */
[----:B------:R-:W-:-:S05]  /*0c30*/  SEL R7, R26, RZ, !P0 ;  /* 0x000000ff1a077207 */ /* 0x000fca0004000000 */
[----:B------:R-:W-:Y:S01]  /*0c40*/  FADD R7, R7, -R30 ;  /* 0x8000001e07077221 */ /* 0x000fe20000000000 */
[----:B------:R-:W-:Y:S02]  /*0c50*/  P2R R30, PR, RZ, 0x1 ;  /* 0x00000001ff1e7803 */ /* 0x000fe40000000000 */
[----:B---3--:R-:W-:-:S05]  /*0c60*/  SEL R36, R36, RZ, !P2 ;  /* 0x000000ff24247207 */ /* 0x008fca0005000000 */
[----:B------:R-:W-:Y:S01]  /*0c70*/  FADD R36, R36, 9.9999997473787516356e-06 ;  /* 0x3727c5ac24247421 */ /* 0x000fe20000000000 */
[----:B------:R-:W-:-:S03]  /*0c80*/  SEL R37, R37, RZ, !P2 ;  /* 0x000000ff25257207 */ /* 0x000fc60005000000 */
[----:B------:R-:W0:Y:S02]  /*0c90*/  MUFU.SQRT R29, R36 ;  /* 0x00000024001d7308 */ /* 0x000e240000002000 */
[----:B------:R-:W-:-:S06]  /*0ca0*/  FADD R4, R37, 9.9999997473787516356e-06 ;  /* 0x3727c5ac25047421 */ /* 0x000fcc0000000000 */
[----:B------:R-:W3:Y:S01]  /*0cb0*/  MUFU.SQRT R37, R4 ;  /* 0x0000000400257308 */ /* 0x000ee20000002000 */
[----:B------:R-:W-:Y:S02]  /*0cc0*/  SEL R38, R38, RZ, !P2 ;  /* 0x000000ff26267207 */ /* 0x000fe40005000000 */
[----:B0-----:R-:W-:-:S03]  /*0cd0*/  FSETP.GT.AND P6, PT, R29, 8.50705917302346158658e+37, PT ;  /* 0x7e8000001d00780b */ /* 0x001fc60003fc4000 */
[----:B------:R-:W-:Y:S01]  /*0ce0*/  FADD R38, R38, 9.9999997473787516356e-06 ;  /* 0x3727c5ac26267421 */ /* 0x000fe20000000000 */
[----:B------:R-:W-:Y:S02]  /*0cf0*/  FSETP.GEU.AND P3, PT, R29, 1.175494350822287508e-38, PT ;  /* 0x008000001d00780b */ /* 0x000fe40003f6e000 */
[----:B------:R-:W-:Y:S01]  /*0d00*/  FSEL R25, R3, 1, P6 ;  /* 0x3f80000003197808 */ /* 0x000fe20003000000 */
[----:B------:R-:W0:Y:S01]  /*0d10*/  MUFU.SQRT R51, R38 ;  /* 0x0000002600337308 */ /* 0x000e220000002000 */
[----:B---3--:R-:W-:Y:S02]  /*0d20*/  FSETP.GT.AND P4, PT, R37, 8.50705917302346158658e+37, PT ;  /* 0x7e8000002500780b */ /* 0x008fe40003f84000 */
[----:B--2---:R-:W-:-:S03]  /*0d30*/  SEL R32, R32, RZ, !P0 ;  /* 0x000000ff20207207 */ /* 0x004fc60004000000 */
[----:B------:R-:W-:Y:S01]  /*0d40*/  @P6 FMUL R29, R29, 0.25 ;  /* 0x3e8000001d1d6820 */ /* 0x000fe20000400000 */
[----:B------:R-:W-:Y:S01]  /*0d50*/  FSETP.GEU.AND P6, PT, R37, 1.175494350822287508e-38, PT ;  /* 0x008000002500780b */ /* 0x000fe20003fce000 */
[----:B------:R-:W-:Y:S01]  /*0d60*/  FADD R32, R32, 9.9999997473787516356e-06 ;  /* 0x3727c5ac20207421 */ /* 0x000fe20000000000 */
[----:B------:R-:W-:-:S03]  /*0d70*/  FSEL R36, R3, 1, P4 ;  /* 0x3f80000003247808 */ /* 0x000fc60002000000 */
[----:B------:R-:W2:Y:S02]  /*0d80*/  MUFU.SQRT R28, R32 ;  /* 0x00000020001c7308 */ /* 0x000ea40000002000 */
[----:B------:R-:W-:Y:S01]  /*0d90*/  @P4 FMUL R37, R37, 0.25 ;  /* 0x3e80000025254820 */ /* 0x000fe20000400000 */
[----:B------:R-:W-:-:S05]  /*0da0*/  SEL R33, R33, RZ, !P0 ;  /* 0x000000ff21217207 */ /* 0x000fca0004000000 */
[----:B------:R-:W-:Y:S01]  /*0db0*/  @!P6 FMUL R37, R37, 16777216 ;  /* 0x4b8000002525e820 */ /* 0x000fe20000400000 */
[----:B------:R-:W-:Y:S01]  /*0dc0*/  @!P6 FMUL R36, R36, 16777216 ;  /* 0x4b8000002424e820 */ /* 0x000fe20000400000 */
[----:B0-----:R-:W-:Y:S01]  /*0dd0*/  FSETP.GT.AND P6, PT, R51, 8.50705917302346158658e+37, PT ;  /* 0x7e8000003300780b */ /* 0x001fe20003fc4000 */
[----:B------:R-:W-:Y:S01]  /*0de0*/  FADD R33, R33, 9.9999997473787516356e-06 ;  /* 0x3727c5ac21217421 */ /* 0x000fe20000000000 */
[----:B------:R-:W-:Y:S01]  /*0df0*/  @!P3 FMUL R29, R29, 16777216 ;  /* 0x4b8000001d1db820 */ /* 0x000fe20000400000 */
[----:B------:R-:W-:Y:S01]  /*0e00*/  @!P3 FMUL R25, R25, 16777216 ;  /* 0x4b8000001919b820 */ /* 0x000fe20000400000 */
[----:B------:R-:W-:Y:S02]  /*0e10*/  SEL R34, R34, RZ, !P0 ;  /* 0x000000ff22227207 */ /* 0x000fe40004000000 */
[----:B--2---:R-:W-:Y:S02]  /*0e20*/  FSETP.GT.AND P4, PT, R28, 8.50705917302346158658e+37, PT ;  /* 0x7e8000001c00780b */ /* 0x004fe40003f84000 */
[----:B------:R-:W-:-:S02]  /*0e30*/  FSETP.GEU.AND P3, PT, R51, 1.175494350822287508e-38, PT ;  /* 0x008000003300780b */ /* 0x000fc40003f6e000 */
[----:B------:R-:W-:Y:S02]  /*0e40*/  SEL R4, R27, RZ, !P0 ;  /* 0x000000ff1b047207 */ /* 0x000fe40004000000 */
[----:B------:R-:W-:Y:S01]  /*0e50*/  FSEL R24, R3, 1, P6 ;  /* 0x3f80000003187808 */ /* 0x000fe20003000000 */
[----:B------:R-:W-:Y:S01]  /*0e60*/  @P6 FMUL R51, R51, 0.25 ;  /* 0x3e80000033336820 */ /* 0x000fe20000400000 */
[----:B------:R-:W0:Y:S01]  /*0e70*/  MUFU.SQRT R27, R33 ;  /* 0x00000021001b7308 */ /* 0x000e220000002000 */
[----:B------:R-:W-:Y:S01]  /*0e80*/  FSETP.GEU.AND P6, PT, R28, 1.175494350822287508e-38, PT ;  /* 0x008000001c00780b */ /* 0x000fe20003fce000 */
[----:B------:R-:W-:Y:S01]  /*0e90*/  FADD R34, R34, 9.9999997473787516356e-06 ;  /* 0x3727c5ac22227421 */ /* 0x000fe20000000000 */
[----:B------:R-:W-:Y:S01]  /*0ea0*/  FADD R4, R4, -R31 ;  /* 0x8000001f04047221 */ /* 0x000fe20000000000 */
[----:B-1----:R-:W-:Y:S01]  /*0eb0*/  FSEL R55, R3, 1, P4 ;  /* 0x3f80000003377808 */ /* 0x002fe20002000000 */
[----:B------:R-:W-:-:S03]  /*0ec0*/  @P4 FMUL R28, R28, 0.25 ;  /* 0x3e8000001c1c4820 */ /* 0x000fc60000400000 */
[----:B------:R-:W1:Y:S01]  /*0ed0*/  MUFU.SQRT R31, R34 ;  /* 0x00000022001f7308 */ /* 0x000e620000002000 */
[----:B------:R-:W-:Y:S01]  /*0ee0*/  @!P3 FMUL R51, R51, 16777216 ;  /* 0x4b8000003333b820 */ /* 0x000fe20000400000 */
[----:B------:R-:W-:-:S04]  /*0ef0*/  @!P3 FMUL R24, R24, 16777216 ;  /* 0x4b8000001818b820 */ /* 0x000fc80000400000 */
[----:B------:R-:W-:Y:S01]  /*0f00*/  @!P6 FMUL R28, R28, 16777216 ;  /* 0x4b8000001c1ce820 */ /* 0x000fe20000400000 */
[----:B------:R-:W-:Y:S01]  /*0f10*/  @!P6 FMUL R55, R55, 16777216 ;  /* 0x4b8000003737e820 */ /* 0x000fe20000400000 */
[C---:B0-----:R-:W-:Y:S02]  /*0f20*/  FSETP.GT.AND P6, PT, R27.reuse, 8.50705917302346158658e+37, PT ;  /* 0x7e8000001b00780b */ /* 0x041fe40003fc4000 */
[----:B------:R-:W-:Y:S02]  /*0f30*/  FSETP.GEU.AND P3, PT, R27, 1.175494350822287508e-38, PT ;  /* 0x008000001b00780b */ /* 0x000fe40003f6e000 */
[----:B------:R-:W-:Y:S02]  /*0f40*/  SEL R39, R39, RZ, !P2 ;  /* 0x000000ff27277207 */ /* 0x000fe40005000000 */
[----:B-1----:R-:W-:-:S03]  /*0f50*/  FSETP.GT.AND P4, PT, R31, 8.50705917302346158658e+37, PT ;  /* 0x7e8000001f00780b */ /* 0x002fc60003f84000 */
[----:B------:R-:W-:Y:S01]  /*0f60*/  FADD R39, R39, 9.9999997473787516356e-06 ;  /* 0x3727c5ac27277421 */ /* 0x000fe20000000000 */
[----:B------:R-:W-:Y:S02]  /*0f70*/  FSEL R71, R3, 1, P6 ;  /* 0x3f80000003477808 */ /* 0x000fe40003000000 */
[----:B------:R-:W-:Y:S01]  /*0f80*/  SEL R35, R35, RZ, !P0 ;  /* 0x000000ff23237207 */ /* 0x000fe20004000000 */
[----:B------:R-:W-:Y:S01]  /*0f90*/  @P6 FMUL R27, R27, 0.25 ;  /* 0x3e8000001b1b6820 */ /* 0x000fe20000400000 */
[----:B------:R-:W0:Y:S01]  /*0fa0*/  MUFU.SQRT R52, R39 ;  /* 0x0000002700347308 */ /* 0x000e220000002000 */
[----:B------:R-:W-:Y:S02]  /*0fb0*/  FSETP.GEU.AND P6, PT, R31, 1.175494350822287508e-38, PT ;  /* 0x008000001f00780b */ /* 0x000fe40003fce000 */
[----:B------:R-:W-:Y:S01]  /*0fc0*/  @!P3 FMUL R27, R27, 16777216 ;  /* 0x4b8000001b1bb820 */ /* 0x000fe20000400000 */
[----:B------:R-:W-:Y:S01]  /*0fd0*/  FADD R35, R35, 9.9999997473787516356e-06 ;  /* 0x3727c5ac23237421 */ /* 0x000fe20000000000 */
[----:B------:R-:W-:Y:S01]  /*0fe0*/  FSEL R38, R3, 1, P4 ;  /* 0x3f80000003267808 */ /* 0x000fe20002000000 */
[----:B------:R-:W-:Y:S01]  /*0ff0*/  @P4 FMUL R31, R31, 0.25 ;  /* 0x3e8000001f1f4820 */ /* 0x000fe20000400000 */
[----:B------:R-:W-:-:S02]  /*1000*/  ISETP.NE.AND P4, PT, R6, RZ, PT ;  /* 0x000000ff0600720c */ /* 0x000fc40003f85270 */
[----:B------:R-:W-:Y:S08]  /*1010*/  MUFU.RCP R6, R27 ;  /* 0x0000001b00067308 */ /* 0x000ff00000001000 */
[----:B------:R-:W1:Y:S01]  /*1020*/  MUFU.SQRT R27, R35 ;  /* 0x00000023001b7308 */ /* 0x000e620000002000 */
[----:B------:R-:W-:Y:S01]  /*1030*/  @!P6 FMUL R31, R31, 16777216 ;  /* 0x4b8000001f1fe820 */ /* 0x000fe20000400000 */
[----:B------:R-:W-:Y:S01]  /*1040*/  @!P6 FMUL R38, R38, 16777216 ;  /* 0x4b8000002626e820 */ /* 0x000fe20000400000 */
[----:B0-----:R-:W-:-:S02]  /*1050*/  FSETP.GT.AND P6, PT, R52, 8.50705917302346158658e+37, PT ;  /* 0x7e8000003400780b */ /* 0x001fc40003fc4000 */
[----:B------:R-:W-:Y:S02]  /*1060*/  FSETP.GEU.AND P2, PT, R52, 1.175494350822287508e-38, PT ;  /* 0x008000003400780b */ /* 0x000fe40003f4e000 */
[----:B------:R-:W-:Y:S02]  /*1070*/  FSEL R32, R3, 1, P6 ;  /* 0x3f80000003207808 */ /* 0x000fe40003000000 */
[----:B-1----:R-:W-:-:S07]  /*1080*/  FSETP.GT.AND P0, PT, R27, 8.50705917302346158658e+37, PT ;  /* 0x7e8000001b00780b */ /* 0x002fce0003f04000 */
[----:B------:R-:W-:Y:S01]  /*1090*/  @P6 FMUL R52, R52, 0.25 ;  /* 0x3e80000034346820 */ /* 0x000fe20000400000 */
[----:B------:R-:W-:Y:S01]  /*10a0*/  FSETP.GEU.AND P6, PT, R27, 1.175494350822287508e-38, PT ;  /* 0x008000001b00780b */ /* 0x000fe20003fce000 */
[----:B------:R-:W0:Y:S01]  /*10b0*/  MUFU.RCP R31, R31 ;  /* 0x0000001f001f7308 */ /* 0x000e220000001000 */
[----:B----4-:R-:W-:-:S03]  /*10c0*/  SEL R8, R8, RZ, !P1 ;  /* 0x000000ff08087207 */ /* 0x010fc60004800000 */
[----:B------:R-:W-:-:S08]  /*10d0*/  @P0 FMUL R27, R27, 0.25 ;  /* 0x3e8000001b1b0820 */ /* 0x000fd00000400000 */
[----:B------:R-:W-:Y:S01]  /*10e0*/  @!P6 FMUL R27, R27, 16777216 ;  /* 0x4b8000001b1be820 */ /* 0x000fe20000400000 */
[----:B------:R-:W-:Y:S01]  /*10f0*/  FADD R8, R8, 9.9999997473787516356e-06 ;  /* 0x3727c5ac08087421 */ /* 0x000fe20000000000 */
[----:B------:R1:W-:Y:S01]  /*1100*/  MUFU.RCP R26, R28 ;  /* 0x0000001c001a7308 */ /* 0x0003e20000001000 */
[----:B0-----:R-:W-:-:S07]  /*1110*/  FMUL R38, R31, R38 ;  /* 0x000000261f267220 */ /* 0x001fce0000400000 */
[----:B------:R-:W0:Y:S01]  /*1120*/  MUFU.RCP R27, R27 ;  /* 0x0000001b001b7308 */ /* 0x000e220000001000 */
[----:B-1----:R-:W-:Y:S02]  /*1130*/  FSEL R28, R3, 1, P0 ;  /* 0x3f800000031c7808 */ /* 0x002fe40000000000 */
[----:B------:R-:W-:-:S05]  /*1140*/  SEL R9, R9, RZ, !P1 ;  /* 0x000000ff09097207 */ /* 0x000fca0004800000 */
[----:B------:R-:W1:Y:S01]  /*1150*/  MUFU.SQRT R31, R8 ;  /* 0x00000008001f7308 */ /* 0x000e620000002000 */
[----:B------:R-:W-:Y:S01]  /*1160*/  @!P6 FMUL R28, R28, 16777216 ;  /* 0x4b8000001c1ce820 */ /* 0x000fe20000400000 */
[----:B------:R-:W-:-:S03]  /*1170*/  FADD R9, R9, 9.9999997473787516356e-06 ;  /* 0x3727c5ac09097421 */ /* 0x000fc60000000000 */
[----:B0-----:R-:W-:-:S03]  /*1180*/  FMUL R39, R27, R28 ;  /* 0x0000001c1b277220 */ /* 0x001fc60000400000 */
[----:B------:R-:W0:Y:S01]  /*1190*/  MUFU.SQRT R28, R9 ;  /* 0x00000009001c7308 */ /* 0x000e220000002000 */
[----:B------:R-:W-:Y:S02]  /*11a0*/  SEL R10, R10, RZ, !P1 ;  /* 0x000000ff0a0a7207 */ /* 0x000fe40004800000 */
[C---:B-1----:R-:W-:Y:S01]  /*11b0*/  FSETP.GT.AND P6, PT, R31.reuse, 8.50705917302346158658e+37, PT ;  /* 0x7e8000001f00780b */ /* 0x042fe20003fc4000 */
[----:B------:R-:W-:Y:S01]  /*11c0*/  @!P2 FMUL R52, R52, 16777216 ;  /* 0x4b8000003434a820 */ /* 0x000fe20000400000 */
[----:B------:R-:W-:Y:S01]  /*11d0*/  @!P2 FMUL R32, R32, 16777216 ;  /* 0x4b8000002020a820 */ /* 0x000fe20000400000 */
[----:B------:R-:W-:Y:S01]  /*11e0*/  FADD R10, R10, 9.9999997473787516356e-06 ;  /* 0x3727c5ac0a0a7421 */ /* 0x000fe20000000000 */
[----:B------:R-:W-:Y:S02]  /*11f0*/  FSETP.GEU.AND P0, PT, R31, 1.175494350822287508e-38, PT ;  /* 0x008000001f00780b */ /* 0x000fe40003f0e000 */
[----:B------:R-:W-:Y:S02]  /*1200*/  FSEL R33, R3, 1, P6 ;  /* 0x3f80000003217808 */ /* 0x000fe40003000000 */
[C---:B0-----:R-:W-:Y:S01]  /*1210*/  FSETP.GT.AND P2, PT, R28.reuse, 8.50705917302346158658e+37, PT ;  /* 0x7e8000001c00780b */ /* 0x041fe20003f44000 */
[----:B------:R-:W0:Y:S04]  /*1220*/  MUFU.SQRT R34, R10 ;  /* 0x0000000a00227308 */ /* 0x000e280000002000 */
[----:B------:R-:W-:Y:S01]  /*1230*/  @P6 FMUL R31, R31, 0.25 ;  /* 0x3e8000001f1f6820 */ /* 0x000fe20000400000 */
[----:B------:R-:W-:-:S02]  /*1240*/  FSETP.GEU.AND P6, PT, R28, 1.175494350822287508e-38, PT ;  /* 0x008000001c00780b */ /* 0x000fc40003fce000 */
[----:B------:R-:W-:-:S05]  /*1250*/  FSEL R35, R3, 1, P2 ;  /* 0x3f80000003237808 */ /* 0x000fca0001000000 */
[----:B------:R-:W-:Y:S01]  /*1260*/  @P2 FMUL R28, R28, 0.25 ;  /* 0x3e8000001c1c2820 */ /* 0x000fe20000400000 */
[----:B------:R-:W-:-:S05]  /*1270*/  @!P0 FMUL R31, R31, 16777216 ;  /* 0x4b8000001f1f8820 */ /* 0x000fca0000400000 */
[----:B------:R-:W-:Y:S01]  /*1280*/  @!P6 FMUL R28, R28, 16777216 ;  /* 0x4b8000001c1ce820 */ /* 0x000fe20000400000 */
[----:B------:R-:W-:Y:S01]  /*1290*/  @!P6 FMUL R35, R35, 16777216 ;  /* 0x4b8000002323e820 */ /* 0x000fe20000400000 */
[C---:B0-----:R-:W-:Y:S01]  /*12a0*/  FSETP.GT.AND P6, PT, R34.reuse, 8.50705917302346158658e+37, PT ;  /* 0x7e8000002200780b */ /* 0x041fe20003fc4000 */
[----:B------:R-:W-:Y:S01]  /*12b0*/  @!P0 FMUL R33, R33, 16777216 ;  /* 0x4b80000021218820 */ /* 0x000fe20000400000 */
[----:B------:R-:W-:Y:S01]  /*12c0*/  FSETP.GEU.AND P0, PT, R34, 1.175494350822287508e-38, PT ;  /* 0x008000002200780b */ /* 0x000fe20003f0e000 */
[----:B------:R-:W-:-:S04]  /*12d0*/  FMUL R26, R26, R55 ;  /* 0x000000371a1a7220 */ /* 0x000fc80000400000 */
[----:B------:R-:W-:Y:S02]  /*12e0*/  FMUL R5, R26, R5 ;  /* 0x000000051a057220 */ /* 0x000fe40000400000 */
[----:B------:R-:W0:Y:S04]  /*12f0*/  LDC.64 R26, c[0x0][0x310] ;  /* 0x0000c400ff1a7b82 */ /* 0x000e280000000a00 */
[----:B------:R-:W-:-:S04]  /*1300*/  @P6 FMUL R34, R34, 0.25 ;  /* 0x3e80000022226820 */ /* 0x000fc80000400000 */
[----:B------:R-:W-:Y:S01]  /*1310*/  @!P0 FMUL R34, R34, 16777216 ;  /* 0x4b80000022228820 */ /* 0x000fe20000400000 */
[----:B------:R-:W1:Y:S01]  /*1320*/  MUFU.RCP R8, R31 ;  /* 0x0000001f00087308 */ /* 0x000e620000001000 */
[----:B------:R-:W-:-:S07]  /*1330*/  FSEL R9, R3, 1, P6 ;  /* 0x3f80000003097808 */ /* 0x000fce0003000000 */
[----:B------:R-:W2:Y:S01]  /*1340*/  MUFU.RCP R34, R34 ;  /* 0x0000002200227308 */ /* 0x000ea20000001000 */
[----:B------:R-:W-:Y:S01]  /*1350*/  SEL R11, R11, RZ, !P1 ;  /* 0x000000ff0b0b7207 */ /* 0x000fe20004800000 */
[----:B------:R-:W-:Y:S01]  /*1360*/  @!P0 FMUL R9, R9, 16777216 ;  /* 0x4b80000009098820 */ /* 0x000fe20000400000 */
[----:B------:R-:W-:-:S03]  /*1370*/  FMUL R7, R38, R7 ;  /* 0x0000000726077220 */ /* 0x000fc60000400000 */
[----:B------:R-:W-:Y:S01]  /*1380*/  FADD R11, R11, 9.9999997473787516356e-06 ;  /* 0x3727c5ac0b0b7421 */ /* 0x000fe20000000000 */
[----:B-1----:R-:W-:Y:S01]  /*1390*/  FMUL R33, R8, R33 ;  /* 0x0000002108217220 */ /* 0x002fe20000400000 */
[----:B0-----:R-:W-:Y:S02]  /*13a0*/  IMAD.WIDE R26, R57, 0x4, R26 ;  /* 0x00000004391a7825 */ /* 0x001fe400078e021a */
[----:B------:R0:W1:Y:S02]  /*13b0*/  MUFU.SQRT R38, R11 ;  /* 0x0000000b00267308 */ /* 0x0000640000002000 */
[----:B--2---:R-:W-:Y:S01]  /*13c0*/  FMUL R50, R34, R9 ;  /* 0x0000000922327220 */ /* 0x004fe20000400000 */
[----:B------:R-:W-:Y:S02]  /*13d0*/  CS2R R8, SRZ ;  /* 0x0000000000087805 */ /* 0x000fe4000001ff00 */
[----:B0-----:R-:W-:-:S06]  /*13e0*/  CS2R R10, SRZ ;  /* 0x00000000000a7805 */ /* 0x001fcc000001ff00 */
[----:B------:R0:W2:Y:S01]  /*13f0*/  @!P5 LDG.E.EL.128 R8, desc[UR4][R26.64+-0x240] ;  /* 0xfffdc0041a08d981 */ /* 0x0000a2000c2e1d00 */
[C---:B-1----:R-:W-:Y:S02]  /*1400*/  FSETP.GT.AND P2, PT, R38.reuse, 8.50705917302346158658e+37, PT ;  /* 0x7e8000002600780b */ /* 0x042fe40003f44000 */
[----:B------:R-:W-:Y:S01]  /*1410*/  FSETP.GEU.AND P6, PT, R38, 1.175494350822287508e-38, PT ;  /* 0x008000002600780b */ /* 0x000fe20003fce000 */
[----:B------:R-:W-:-:S10]  /*1420*/  @!P3 FMUL R71, R71, 16777216 ;  /* 0x4b8000004747b820 */ /* 0x000fd40000400000 */
[----:B------:R-:W-:-:S04]  /*1430*/  @P2 FMUL R38, R38, 0.25 ;  /* 0x3e80000026262820 */ /* 0x000fc80000400000 */
[----:B------:R-:W-:Y:S01]  /*1440*/  @!P6 FMUL R38, R38, 16777216 ;  /* 0x4b8000002626e820 */ /* 0x000fe20000400000 */
[----:B------:R-:W-:Y:S01]  /*1450*/  FMUL R6, R6, R71 ;  /* 0x0000004706067220 */ /* 0x000fe20000400000 */
[----:B------:R-:W-:-:S04]  /*1460*/  FMUL R4, R39, R4 ;  /* 0x0000000427047220 */ /* 0x000fc80000400000 */
[----:B------:R-:W1:Y:S01]  /*1470*/  MUFU.RCP R38, R38 ;  /* 0x0000002600267308 */ /* 0x000e620000001000 */
[----:B------:R-:W-:Y:S01]  /*1480*/  FSEL R39, R3, 1, P2 ;  /* 0x3f80000003277808 */ /* 0x000fe20001000000 */
[----:B------:R-:W-:-:S04]  /*1490*/  FMUL R6, R6, R49 ;  /* 0x0000003106067220 */ /* 0x000fc80000400000 */
[----:B------:R-:W-:Y:S02]  /*14a0*/  @!P6 FMUL R39, R39, 16777216 ;  /* 0x4b8000002727e820 */ /* 0x000fe40000400000 */
[----:B------:R-:W3:Y:S02]  /*14b0*/  MUFU.RCP R28, R28 ;  /* 0x0000001c001c7308 */ /* 0x000ee40000001000 */
[----:B-1----:R-:W-:Y:S01]  /*14c0*/  FMUL R54, R38, R39 ;  /* 0x0000002726367220 */ /* 0x002fe20000400000 */
[----:B---3--:R-:W-:-:S03]  /*14d0*/  FMUL R35, R28, R35 ;  /* 0x000000231c237220 */ /* 0x008fc60000400000 */
[----:B------:R-:W-:Y:S02]  /*14e0*/  FMUL R63, R54, R63 ;  /* 0x0000003f363f7220 */ /* 0x000fe40000400000 */
[----:B------:R-:W1:Y:S01]  /*14f0*/  MUFU.RCP R37, R37 ;  /* 0x0000002500257308 */ /* 0x000e620000001000 */
[----:B------:R-:W-:-:S07]  /*1500*/  FMUL R61, R50, R61 ;  /* 0x0000003d323d7220 */ /* 0x000fce0000400000 */
[----:B0-----:R-:W-:Y:S01]  /*1510*/  MUFU.RCP R27, R52 ;  /* 0x00000034001b7308 */ /* 0x001fe20000001000 */
[----:B-1----:R-:W-:-:S07]  /*1520*/  FMUL R36, R37, R36 ;  /* 0x0000002425247220 */ /* 0x002fce0000400000 */
[----:B------:R-:W0:Y:S01]  /*1530*/  MUFU.RCP R51, R51 ;  /* 0x0000003300337308 */ /* 0x000e220000001000 */
[----:B------:R-:W-:Y:S01]  /*1540*/  FMUL R67, R36, R67 ;  /* 0x0000004324437220 */ /* 0x000fe20000400000 */
[----:B------:R-:W-:Y:S01]  /*1550*/  ISETP.NE.AND P3, PT, R64, RZ, PT ;  /* 0x000000ff4000720c */ /* 0x000fe20003f65270 */
[----:B------:R-:W-:Y:S01]  /*1560*/  FMUL R64, R33, R48 ;  /* 0x0000003021407220 */ /* 0x000fe20000400000 */
[----:B0-----:R-:W-:Y:S01]  /*1570*/  FMUL R33, R51, R24 ;  /* 0x0000001833217220 */ /* 0x001fe20000400000 */
[----:B--2---:R-:W-:-:S05]  /*1580*/  SEL R11, R11, RZ, !P5 ;  /* 0x000000ff0b0b7207 */ /* 0x004fca0006800000 */
[----:B------:R-:W-:Y:S01]  /*1590*/  FADD R11, R11, 9.9999997473787516356e-06 ;  /* 0x3727c5ac0b0b7421 */ /* 0x000fe20000000000 */
[----:B------:R-:W-:-:S03]  /*15a0*/  SEL R8, R8, RZ, !P5 ;  /* 0x000000ff08087207 */ /* 0x000fc60006800000 */
[----:B------:R-:W0:Y:S01]  /*15b0*/  MUFU.SQRT R60, R11 ;  /* 0x0000000b003c7308 */ /* 0x000e220000002000 */
[----:B------:R-:W-:Y:S01]  /*15c0*/  SEL R9, R9, RZ, !P5 ;  /* 0x000000ff09097207 */ /* 0x000fe20006800000 */
[----:B------:R-:W-:-:S04]  /*15d0*/  FADD R8, R8, 9.9999997473787516356e-06 ;  /* 0x3727c5ac08087421 */ /* 0x000fc80000000000 */
[----:B------:R-:W-:Y:S02]  /*15e0*/  FADD R9, R9, 9.9999997473787516356e-06 ;  /* 0x3727c5ac09097421 */ /* 0x000fe40000000000 */
[----:B------:R-:W1:Y:S01]  /*15f0*/  MUFU.SQRT R49, R8 ;  /* 0x0000000800317308 */ /* 0x000e620000002000 */
[----:B------:R-:W-:Y:S02]  /*1600*/  SEL R10, R10, RZ, !P5 ;  /* 0x000000ff0a0a7207 */ /* 0x000fe40006800000 */
[----:B0-----:R-:W-:-:S05]  /*1610*/  FSETP.GT.AND P6, PT, R60, 8.50705917302346158658e+37, PT ;  /* 0x7e8000003c00780b */ /* 0x001fca0003fc4000 */
[----:B------:R0:W-:Y:S01]  /*1620*/  MUFU.SQRT R39, R9 ;  /* 0x0000000900277308 */ /* 0x0001e20000002000 */
[----:B------:R-:W-:Y:S01]  /*1630*/  FADD R10, R10, 9.9999997473787516356e-06 ;  /* 0x3727c5ac0a0a7421 */ /* 0x000fe20000000000 */
[----:B0-----:R-:W0:Y:S01]  /*1640*/  LDC.64 R8, c[0x0][0x2c0] ;  /* 0x0000b000ff087b82 */ /* 0x001e220000000a00 */
[----:B-1----:R-:W-:-:S05]  /*1650*/  FSETP.GT.AND P2, PT, R49, 8.50705917302346158658e+37, PT ;  /* 0x7e8000003100780b */ /* 0x002fca0003f44000 */
[----:B------:R-:W1:Y:S01]  /*1660*/  MUFU.SQRT R31, R10 ;  /* 0x0000000a001f7308 */ /* 0x000e620000002000 */
[C---:B------:R-:W-:Y:S01]  /*1670*/  FSETP.GEU.AND P0, PT, R60.reuse, 1.175494350822287508e-38, PT ;  /* 0x008000003c00780b */ /* 0x040fe20003f0e000 */
[----:B------:R-:W-:Y:S01]  /*1680*/  @P6 FMUL R60, R60, 0.25 ;  /* 0x3e8000003c3c6820 */ /* 0x000fe20000400000 */
[----:B------:R-:W-:Y:S02]  /*1690*/  FSEL R28, R3, 1, P6 ;  /* 0x3f800000031c7808 */ /* 0x000fe40003000000 */
[----:B------:R-:W-:-:S03]  /*16a0*/  FSETP.GEU.AND P6, PT, R49, 1.175494350822287508e-38, PT ;  /* 0x008000003100780b */ /* 0x000fc60003fce000 */
[----:B------:R-:W2:Y:S01]  /*16b0*/  MUFU.RCP R10, R29 ;  /* 0x0000001d000a7308 */ /* 0x000ea20000001000 */
[----:B------:R-:W-:Y:S01]  /*16c0*/  FSEL R11, R3, 1, P2 ;  /* 0x3f800000030b7808 */ /* 0x000fe20001000000 */
[----:B------:R-:W-:-:S04]  /*16d0*/  @P2 FMUL R49, R49, 0.25 ;  /* 0x3e80000031312820 */ /* 0x000fc80000400000 */
[----:B------:R-:W-:Y:S01]  /*16e0*/  @!P0 FMUL R60, R60, 16777216 ;  /* 0x4b8000003c3c8820 */ /* 0x000fe20000400000 */
[----:B-1----:R-:W-:-:S03]  /*16f0*/  FSETP.GT.AND P2, PT, R31, 8.50705917302346158658e+37, PT ;  /* 0x7e8000001f00780b */ /* 0x002fc60003f44000 */
[----:B------:R-:W-:Y:S01]  /*1700*/  @!P6 FMUL R49, R49, 16777216 ;  /* 0x4b8000003131e820 */ /* 0x000fe20000400000 */
[----:B------:R-:W-:Y:S01]  /*1710*/  @!P6 FMUL R11, R11, 16777216 ;  /* 0x4b8000000b0be820 */ /* 0x000fe20000400000 */
[----:B------:R-:W-:Y:S01]  /*1720*/  FSETP.GT.AND P6, PT, R39, 8.50705917302346158658e+37, PT ;  /* 0x7e8000002700780b */ /* 0x000fe20003fc4000 */
[----:B0-----:R-:W-:-:S04]  /*1730*/  IMAD.WIDE R54, R57, 0x4, R8 ;  /* 0x0000000439367825 */ /* 0x001fc800078e0208 */
[----:B--2---:R-:W-:Y:S01]  /*1740*/  FMUL R71, R10, R25 ;  /* 0x000000190a477220 */ /* 0x004fe20000400000 */
[----:B------:R-:W0:Y:S01]  /*1750*/  LDC.64 R8, c[0x0][0x2e8] ;  /* 0x0000ba00ff087b82 */ /* 0x000e220000000a00 */
[----:B------:R-:W1:Y:S01]  /*1760*/  MUFU.RCP R25, R60 ;  /* 0x0000003c00197308 */ /* 0x000e620000001000 */
[----:B------:R-:W-:Y:S01]  /*1770*/  @!P0 FMUL R28, R28, 16777216 ;  /* 0x4b8000001c1c8820 */ /* 0x000fe20000400000 */
[----:B------:R-:W-:Y:S02]  /*1780*/  FSETP.GEU.AND P0, PT, R39, 1.175494350822287508e-38, PT ;  /* 0x008000002700780b */ /* 0x000fe40003f0e000 */
[C---:B------:R-:W-:Y:S02]  /*1790*/  FSEL R50, R3.reuse, 1, P6 ;  /* 0x3f80000003327808 */ /* 0x040fe40003000000 */
[----:B------:R-:W-:Y:S01]  /*17a0*/  FSEL R38, R3, 1, P2 ;  /* 0x3f80000003267808 */ /* 0x000fe20001000000 */
[----:B------:R-:W-:Y:S01]  /*17b0*/  @P6 FMUL R39, R39, 0.25 ;  /* 0x3e80000027276820 */ /* 0x000fe20000400000 */
[C---:B------:R-:W-:Y:S01]  /*17c0*/  FSETP.GEU.AND P6, PT, R31.reuse, 1.175494350822287508e-38, PT ;  /* 0x008000001f00780b */ /* 0x040fe20003fce000 */
[----:B------:R-:W-:Y:S01]  /*17d0*/  @P2 FMUL R31, R31, 0.25 ;  /* 0x3e8000001f1f2820 */ /* 0x000fe20000400000 */
[----:B------:R-:W-:Y:S01]  /*17e0*/  ISETP.NE.AND P2, PT, R56, RZ, PT ;  /* 0x000000ff3800720c */ /* 0x000fe20003f45270 */
[----:B-1----:R-:W-:-:S02]  /*17f0*/  FMUL R56, R25, R28 ;  /* 0x0000001c19387220 */ /* 0x002fc40000400000 */
[----:B------:R-:W1:Y:S01]  /*1800*/  LDC.64 R28, c[0x0][0x338] ;  /* 0x0000ce00ff1c7b82 */ /* 0x000e620000000a00 */
[----:B0-----:R-:W-:Y:S02]  /*1810*/  IMAD.WIDE R36, R57, 0x4, R8 ;  /* 0x0000000439247825 */ /* 0x001fe400078e0208 */
[----:B------:R-:W0:Y:S02]  /*1820*/  MUFU.RCP R8, R49 ;  /* 0x0000003100087308 */ /* 0x000e240000001000 */
[----:B------:R-:W-:-:S04]  /*1830*/  FMUL R10, R27, R32 ;  /* 0x000000201b0a7220 */ /* 0x000fc80000400000 */
[----:B------:R-:W-:Y:S01]  /*1840*/  FMUL R69, R10, R69 ;  /* 0x000000450a457220 */ /* 0x000fe20000400000 */
[----:B0-----:R-:W-:Y:S01]  /*1850*/  FMUL R51, R8, R11 ;  /* 0x0000000b08337220 */ /* 0x001fe20000400000 */
[----:B------:R-:W-:Y:S02]  /*1860*/  CS2R R8, SRZ ;  /* 0x0000000000087805 */ /* 0x000fe4000001ff00 */
[----:B------:R-:W-:Y:S01]  /*1870*/  CS2R R10, SRZ ;  /* 0x00000000000a7805 */ /* 0x000fe2000001ff00 */
[----:B-1----:R-:W-:-:S05]  /*1880*/  IMAD.WIDE R28, R57, 0x4, R28 ;  /* 0x00000004391c7825 */ /* 0x002fca00078e021c */
[----:B------:R-:W2:Y:S01]  /*1890*/  @P4 LDG.E.EL.128 R8, desc[UR4][R28.64+-0x2a0] ;  /* 0xfffd60041c084981 */ /* 0x000ea2000c2e1d00 */
[----:B------:R-:W-:Y:S02]  /*18a0*/  CS2R R24, SRZ ;  /* 0x0000000000187805 */ /* 0x000fe4000001ff00 */
[----:B------:R-:W-:-:S06]  /*18b0*/  CS2R R26, SRZ ;  /* 0x00000000001a7805 */ /* 0x000fcc000001ff00 */
[----:B------:R0:W3:Y:S01]  /*18c0*/  @!P2 LDG.E.EL.128 R24, desc[UR4][R36.64+-0x1e0] ;  /* 0xfffe20042418a981 */ /* 0x0000e2000c2e1d00 */
[----:B------:R-:W-:Y:S01]  /*18d0*/  @!P6 FMUL R31, R31, 16777216 ;  /* 0x4b8000001f1fe820 */ /* 0x000fe20000400000 */
[----:B------:R-:W-:Y:S01]  /*18e0*/  @!P6 FMUL R38, R38, 16777216 ;  /* 0x4b8000002626e820 */ /* 0x000fe20000400000 */
[----:B------:R-:W-:Y:S02]  /*18f0*/  FMUL R56, R56, R15 ;  /* 0x0000000f38387220 */ /* 0x000fe40000400000 */
[----:B------:R-:W1:Y:S01]  /*1900*/  MUFU.RCP R15, R31 ;  /* 0x0000001f000f7308 */ /* 0x000e620000001000 */
[----:B------:R-:W-:Y:S01]  /*1910*/  P2R R60, PR, RZ, 0x4 ;  /* 0x00000004ff3c7803 */ /* 0x000fe20000000000 */
[----:B------:R-:W-:Y:S01]  /*1920*/  @!P0 FMUL R39, R39, 16777216 ;  /* 0x4b80000027278820 */ /* 0x000fe20000400000 */
[----:B------:R-:W-:Y:S01]  /*1930*/  @!P0 FMUL R50, R50, 16777216 ;  /* 0x4b80000032328820 */ /* 0x000fe20000400000 */
[----:B-1----:R-:W-:-:S04]  /*1940*/  FMUL R15, R15, R38 ;  /* 0x000000260f0f7220 */ /* 0x002fc80000400000 */
[----:B------:R-:W1:Y:S01]  /*1950*/  MUFU.RCP R39, R39 ;  /* 0x0000002700277308 */ /* 0x000e620000001000 */
[----:B------:R-:W-:Y:S01]  /*1960*/  FMUL R68, R71, R68 ;  /* 0x0000004447447220 */ /* 0x000fe20000400000 */
[----:B-1----:R-:W-:-:S04]  /*1970*/  FMUL R50, R39, R50 ;  /* 0x0000003227327220 */ /* 0x002fc80000400000 */
[----:B------:R-:W-:Y:S01]  /*1980*/  FMUL R50, R50, R13 ;  /* 0x0000000d32327220 */ /* 0x000fe20000400000 */
[----:B--2---:R-:W-:-:S05]  /*1990*/  SEL R9, R9, RZ, P4 ;  /* 0x000000ff09097207 */ /* 0x004fca0002000000 */
[----:B------:R-:W-:Y:S01]  /*19a0*/  FADD R9, R9, 9.9999997473787516356e-06 ;  /* 0x3727c5ac09097421 */ /* 0x000fe20000000000 */
[----:B------:R-:W-:-:S03]  /*19b0*/  SEL R8, R8, RZ, P4 ;  /* 0x000000ff08087207 */ /* 0x000fc60002000000 */
[----:B0-----:R-:W0:Y:S02]  /*19c0*/  MUFU.SQRT R36, R9 ;  /* 0x0000000900247308 */ /* 0x001e240000002000 */
[----:B------:R-:W-:-:S06]  /*19d0*/  FADD R8, R8, 9.9999997473787516356e-06 ;  /* 0x3727c5ac08087421 */ /* 0x000fcc0000000000 */
[----:B------:R1:W2:Y:S01]  /*19e0*/  MUFU.SQRT R28, R8 ;  /* 0x00000008001c7308 */ /* 0x0002a20000002000 */
[----:B------:R-:W-:Y:S02]  /*19f0*/  SEL R10, R10, RZ, P4 ;  /* 0x000000ff0a0a7207 */ /* 0x000fe40002000000 */
[----:B0-----:R-:W-:-:S03]  /*1a00*/  FSETP.GT.AND P6, PT, R36, 8.50705917302346158658e+37, PT ;  /* 0x7e8000002400780b */ /* 0x001fc60003fc4000 */
[----:B-1----:R-:W-:Y:S01]  /*1a10*/  FADD R8, R10, 9.9999997473787516356e-06 ;  /* 0x3727c5ac0a087421 */ /* 0x002fe20000000000 */
[----:B------:R-:W-:Y:S02]  /*1a20*/  FSETP.GEU.AND P0, PT, R36, 1.175494350822287508e-38, PT ;  /* 0x008000002400780b */ /* 0x000fe40003f0e000 */
[----:B------:R-:W-:Y:S02]  /*1a30*/  FSEL R37, R3, 1, P6 ;  /* 0x3f80000003257808 */ /* 0x000fe40003000000 */
[----:B--2---:R-:W-:Y:S01]  /*1a40*/  FSETP.GT.AND P2, PT, R28, 8.50705917302346158658e+37, PT ;  /* 0x7e8000001c00780b */ /* 0x004fe20003f44000 */
[----:B------:R-:W0:Y:S01]  /*1a50*/  MUFU.SQRT R29, R8 ;  /* 0x00000008001d7308 */ /* 0x000e220000002000 */
[----:B------:R-:W-:-:S03]  /*1a60*/  SEL R11, R11, RZ, P4 ;  /* 0x000000ff0b0b7207 */ /* 0x000fc60002000000 */
[----:B------:R-:W-:Y:S01]  /*1a70*/  @P6 FMUL R36, R36, 0.25 ;  /* 0x3e80000024246820 */ /* 0x000fe20000400000 */
[----:B------:R-:W-:Y:S01]  /*1a80*/  FSETP.GEU.AND P6, PT, R28, 1.175494350822287508e-38, PT ;  /* 0x008000001c00780b */ /* 0x000fe20003fce000 */
[----:B------:R-:W-:Y:S01]  /*1a90*/  FADD R11, R11, 9.9999997473787516356e-06 ;  /* 0x3727c5ac0b0b7421 */ /* 0x000fe20000000000 */
[----:B------:R-:W-:-:S03]  /*1aa0*/  FSEL R9, R3, 1, P2 ;  /* 0x3f80000003097808 */ /* 0x000fc60001000000 */
[----:B------:R-:W1:Y:S02]  /*1ab0*/  MUFU.SQRT R38, R11 ;  /* 0x0000000b00267308 */ /* 0x000e640000002000 */
[----:B------:R-:W-:-:S06]  /*1ac0*/  @P2 FMUL R28, R28, 0.25 ;  /* 0x3e8000001c1c2820 */ /* 0x000fcc0000400000 */
[----:B------:R-:W-:Y:S01]  /*1ad0*/  @!P6 FMUL R28, R28, 16777216 ;  /* 0x4b8000001c1ce820 */ /* 0x000fe20000400000 */
[----:B------:R-:W-:Y:S01]  /*1ae0*/  @!P6 FMUL R9, R9, 16777216 ;  /* 0x4b8000000909e820 */ /* 0x000fe20000400000 */
[----:B0-----:R-:W-:Y:S01]  /*1af0*/  FSETP.GT.AND P6, PT, R29, 8.50705917302346158658e+37, PT ;  /* 0x7e8000001d00780b */ /* 0x001fe20003fc4000 */
[----:B------:R-:W-:Y:S01]  /*1b00*/  @!P0 FMUL R36, R36, 16777216 ;  /* 0x4b80000024248820 */ /* 0x000fe20000400000 */
[----:B------:R-:W-:Y:S01]  /*1b10*/  @!P0 FMUL R37, R37, 16777216 ;  /* 0x4b80000025258820 */ /* 0x000fe20000400000 */
[----:B------:R-:W0:Y:S01]  /*1b20*/  MUFU.RCP R10, R28 ;  /* 0x0000001c000a7308 */ /* 0x000e220000001000 */
[----:B-1----:R-:W-:Y:S02]  /*1b30*/  FSETP.GT.AND P0, PT, R38, 8.50705917302346158658e+37, PT ;  /* 0x7e8000002600780b */ /* 0x002fe40003f04000 */
[----:B------:R-:W-:Y:S02]  /*1b40*/  FSETP.GEU.AND P2, PT, R29, 1.175494350822287508e-38, PT ;  /* 0x008000001d00780b */ /* 0x000fe40003f4e000 */
[----:B------:R-:W-:-:S05]  /*1b50*/  FSEL R48, R3, 1, P6 ;  /* 0x3f80000003307808 */ /* 0x000fca0003000000 */
[----:B------:R-:W-:Y:S01]  /*1b60*/  @P6 FMUL R29, R29, 0.25 ;  /* 0x3e8000001d1d6820 */ /* 0x000fe20000400000 */
[----:B------:R-:W-:-:S03]  /*1b70*/  FSETP.GEU.AND P6, PT, R38, 1.175494350822287508e-38, PT ;  /* 0x008000002600780b */ /* 0x000fc60003fce000 */
[----:B------:R-:W-:Y:S01]  /*1b80*/  @P0 FMUL R38, R38, 0.25 ;  /* 0x3e80000026260820 */ /* 0x000fe20000400000 */
[----:B0-----:R-:W-:Y:S02]  /*1b90*/  FMUL R10, R10, R9 ;  /* 0x000000090a0a7220 */ /* 0x001fe40000400000 */
[----:B------:R-:W0:Y:S07]  /*1ba0*/  LDC.64 R8, c[0x0][0x318] ;  /* 0x0000c600ff087b82 */ /* 0x000e2e0000000a00 */
[----:B------:R-:W-:-:S06]  /*1bb0*/  @!P6 FMUL R38, R38, 16777216 ;  /* 0x4b8000002626e820 */ /* 0x000fcc0000400000 */
[----:B------:R-:W1:Y:S01]  /*1bc0*/  MUFU.RCP R38, R38 ;  /* 0x0000002600267308 */ /* 0x000e620000001000 */
[----:B------:R-:W-:-:S05]  /*1bd0*/  FSEL R31, R3, 1, P0 ;  /* 0x3f800000031f7808 */ /* 0x000fca0000000000 */
[----:B------:R-:W-:Y:S01]  /*1be0*/  @!P6 FMUL R31, R31, 16777216 ;  /* 0x4b8000001f1fe820 */ /* 0x000fe20000400000 */
[----:B------:R-:W-:Y:S01]  /*1bf0*/  ISETP.NE.AND P0, PT, R30, RZ, PT ;  /* 0x000000ff1e00720c */ /* 0x000fe20003f05270 */
[----:B------:R-:W-:Y:S01]  /*1c00*/  @!P2 FMUL R29, R29, 16777216 ;  /* 0x4b8000001d1da820 */ /* 0x000fe20000400000 */
[----:B------:R-:W2:Y:S01]  /*1c10*/  MUFU.RCP R36, R36 ;  /* 0x0000002400247308 */ /* 0x000ea20000001000 */
[----:B-1----:R-:W-:Y:S01]  /*1c20*/  FMUL R11, R38, R31 ;  /* 0x0000001f260b7220 */ /* 0x002fe20000400000 */
[----:B0-----:R-:W-:Y:S02]  /*1c30*/  IMAD.WIDE R30, R57, 0x4, R8 ;  /* 0x00000004391e7825 */ /* 0x001fe400078e0208 */
[----:B------:R-:W0:Y:S04]  /*1c40*/  LDC.64 R8, c[0x0][0x320] ;  /* 0x0000c800ff087b82 */ /* 0x000e280000000a00 */
[----:B------:R-:W1:Y:S01]  /*1c50*/  MUFU.RCP R29, R29 ;  /* 0x0000001d001d7308 */ /* 0x000e620000001000 */
[----:B------:R-:W-:Y:S01]  /*1c60*/  @!P2 FMUL R48, R48, 16777216 ;  /* 0x4b8000003030a820 */ /* 0x000fe20000400000 */
[----:B--2---:R-:W-:Y:S01]  /*1c70*/  FMUL R52, R36, R37 ;  /* 0x0000002524347220 */ /* 0x004fe20000400000 */
[----:B------:R-:W-:Y:S01]  /*1c80*/  FMUL R36, R51, R12 ;  /* 0x0000000c33247220 */ /* 0x000fe20000400000 */
[----:B------:R-:W-:Y:S01]  /*1c90*/  FMUL R37, R15, R14 ;  /* 0x0000000e0f257220 */ /* 0x000fe20000400000 */
[----:B------:R-:W-:Y:S01]  /*1ca0*/  FMUL R62, R11, R62 ;  /* 0x0000003e0b3e7220 */ /* 0x000fe20000400000 */
[----:B------:R-:W-:Y:S01]  /*1cb0*/  FMUL R71, R52, R65 ;  /* 0x0000004134477220 */ /* 0x000fe20000400000 */
[----:B------:R-:W-:Y:S01]  /*1cc0*/  FMUL R65, R10, R53 ;  /* 0x000000350a417220 */ /* 0x000fe20000400000 */
[----:B------:R-:W-:-:S02]  /*1cd0*/  CS2R R12, SRZ ;  /* 0x00000000000c7805 */ /* 0x000fc4000001ff00 */
[----:B------:R-:W-:Y:S02]  /*1ce0*/  CS2R R14, SRZ ;  /* 0x00000000000e7805 */ /* 0x000fe4000001ff00 */
[----:B------:R-:W-:Y:S01]  /*1cf0*/  CS2R R10, SRZ ;  /* 0x00000000000a7805 */ /* 0x000fe2000001ff00 */
[----:B-1----:R-:W-:-:S03]  /*1d00*/  FMUL R48, R29, R48 ;  /* 0x000000301d307220 */ /* 0x002fc60000400000 */
[----:B------:R-:W2:Y:S01]  /*1d10*/  @!P5 LDG.E.EL.128 R12, desc[UR4][R30.64+-0x240] ;  /* 0xfffdc0041e0cd981 */ /* 0x000ea2000c2e1d00 */
[----:B0-----:R-:W-:Y:S01]  /*1d20*/  IMAD.WIDE R28, R57, 0x4, R8 ;  /* 0x00000004391c7825 */ /* 0x001fe200078e0208 */
[----:B------:R-:W-:-:S06]  /*1d30*/  CS2R R8, SRZ ;  /* 0x0000000000087805 */ /* 0x000fcc000001ff00 */
[----:B------:R0:W4:Y:S01]  /*1d40*/  @!P5 LDG.E.EL.128 R8, desc[UR4][R28.64+-0x240] ;  /* 0xfffdc0041c08d981 */ /* 0x000122000c2e1d00 */
[----:B------:R-:W-:Y:S01]  /*1d50*/  FMUL R66, R35, R66 ;  /* 0x0000004223427220 */ /* 0x000fe20000400000 */
[----:B------:R-:W-:Y:S01]  /*1d60*/  FMUL R70, R33, R70 ;  /* 0x0000004621467220 */ /* 0x000fe20000400000 */
[----:B------:R-:W-:Y:S02]  /*1d70*/  CS2R R32, SRZ ;  /* 0x0000000000207805 */ /* 0x000fe4000001ff00 */
[----:B------:R-:W-:Y:S02]  /*1d80*/  CS2R R34, SRZ ;  /* 0x0000000000227805 */ /* 0x000fe4000001ff00 */
[----:B0-----:R-:W-:-:S04]  /*1d90*/  CS2R R28, SRZ ;  /* 0x00000000001c7805 */ /* 0x001fc8000001ff00 */
[----:B------:R0:W5:Y:S01]  /*1da0*/  @!P3 LDG.E.EL.128 R32, desc[UR4][R54.64+-0x180] ;  /* 0xfffe80043620b981 */ /* 0x000162000c2e1d00 */
[----:B------:R-:W-:Y:S01]  /*1db0*/  FMUL R59, R48, R59 ;  /* 0x0000003b303b7220 */ /* 0x000fe20000400000 */
[----:B------:R-:W-:Y:S02]  /*1dc0*/  CS2R R48, SRZ ;  /* 0x0000000000307805 */ /* 0x000fe4000001ff00 */
[----:B------:R-:W-:Y:S01]  /*1dd0*/  CS2R R52, SRZ ;  /* 0x0000000000347805 */ /* 0x000fe2000001ff00 */
[----:B------:R-:W-:-:S04]  /*1de0*/  IMAD.WIDE R74, R57, 0x4, R74 ;  /* 0x00000004394a7825 */ /* 0x000fc800078e024a */
[----:B------:R-:W-:Y:S01]  /*1df0*/  IMAD.WIDE R72, R57, 0x4, R72 ;  /* 0x0000000439487825 */ /* 0x000fe200078e0248 */
[----:B0-----:R-:W-:-:S06]  /*1e00*/  CS2R R54, SRZ ;  /* 0x0000000000367805 */ /* 0x001fcc000001ff00 */
[----:B------:R0:W3:Y:S01]  /*1e10*/  @P4 LDG.E.EL.128 R52, desc[UR4][R72.64+-0x2a0] ;  /* 0xfffd600448344981 */ /* 0x0000e2000c2e1d00 */
[----:B------:R-:W-:Y:S01]  /*1e20*/  CS2R R38, SRZ ;  /* 0x0000000000267805 */ /* 0x000fe2000001ff00 */
[----:B0-----:R-:W0:Y:S01]  /*1e30*/  LDC.64 R72, c[0x0][0x230] ;  /* 0x00008c00ff487b82 */ /* 0x001e220000000a00 */
[----:B--2---:R-:W-:Y:S02]  /*1e40*/  SEL R14, R14, RZ, !P5 ;  /* 0x000000ff0e0e7207 */ /* 0x004fe40006800000 */
[----:B----4-:R-:W-:-:S05]  /*1e50*/  SEL R31, R10, RZ, !P5 ;  /* 0x000000ff0a1f7207 */ /* 0x010fca0006800000 */
[----:B------:R-:W-:Y:S02]  /*1e60*/  FFMA R10, R14, R37, R31 ;  /* 0x000000250e0a7223 */ /* 0x000fe4000000001f */
[----:B------:R-:W1:Y:S01]  /*1e70*/  LDC.64 R30, c[0x0][0x2c8] ;  /* 0x0000b200ff1e7b82 */ /* 0x000e620000000a00 */
[----:B------:R-:W-:Y:S02]  /*1e80*/  SEL R13, R13, RZ, !P5 ;  /* 0x000000ff0d0d7207 */ /* 0x000fe40006800000 */
[----:B------:R-:W-:-:S05]  /*1e90*/  SEL R14, R9, RZ, !P5 ;  /* 0x000000ff090e7207 */ /* 0x000fca0006800000 */
[----:B------:R-:W-:Y:S01]  /*1ea0*/  FFMA R9, R13, R50, R14 ;  /* 0x000000320d097223 */ /* 0x000fe2000000000e */
[----:B-1----:R-:W-:Y:S01]  /*1eb0*/  IMAD.WIDE R50, R57, 0x4, R30 ;  /* 0x0000000439327825 */ /* 0x002fe200078e021e */
[----:B------:R-:W-:-:S06]  /*1ec0*/  CS2R R30, SRZ ;  /* 0x00000000001e7805 */ /* 0x000fcc000001ff00 */
[----:B------:R1:W2:Y:S02]  /*1ed0*/  @!P3 LDG.E.EL.128 R28, desc[UR4][R50.64+-0x180] ;  /* 0xfffe8004321cb981 */ /* 0x0002a4000c2e1d00 */
[----:B-1----:R-:W-:-:S06]  /*1ee0*/  CS2R R50, SRZ ;  /* 0x0000000000327805 */ /* 0x002fcc000001ff00 */
[----:B------:R1:W4:Y:S01]  /*1ef0*/  @P4 LDG.E.EL.128 R48, desc[UR4][R74.64+-0x2a0] ;  /* 0xfffd60044a304981 */ /* 0x000322000c2e1d00 */
[----:B------:R-:W-:Y:S02]  /*1f00*/  SEL R13, R12, RZ, !P5 ;  /* 0x000000ff0c0d7207 */ /* 0x000fe40006800000 */
[----:B------:R-:W-:-:S05]  /*1f10*/  SEL R8, R8, RZ, !P5 ;  /* 0x000000ff08087207 */ /* 0x000fca0006800000 */
[----:B------:R-:W-:Y:S02]  /*1f20*/  FFMA R8, R13, R36, R8 ;  /* 0x000000240d087223 */ /* 0x000fe40000000008 */
[----:B------:R-:W0:Y:S01]  /*1f30*/  LDC.64 R12, c[0x0][0x2d0] ;  /* 0x0000b400ff0c7b82 */ /* 0x000e220000000a00 */
[----:B------:R-:W-:-:S07]  /*1f40*/  CS2R R36, SRZ ;  /* 0x0000000000247805 */ /* 0x000fce000001ff00 */
[----:B-1----:R-:W1:Y:S01]  /*1f50*/  LDC.64 R74, c[0x0][0x228] ;  /* 0x00008a00ff4a7b82 */ /* 0x002e620000000a00 */
[----:B---3--:R-:W-:Y:S02]  /*1f60*/  SEL R55, R55, RZ, P4 ;  /* 0x000000ff37377207 */ /* 0x008fe40002000000 */
[----:B------:R-:W-:Y:S02]  /*1f70*/  SEL R54, R54, RZ, P4 ;  /* 0x000000ff36367207 */ /* 0x000fe40002000000 */
[C---:B------:R-:W-:Y:S01]  /*1f80*/  ISETP.GE.AND P2, PT, R57.reuse, 0x18, PT ;  /* 0x000000183900780c */ /* 0x040fe20003f46270 */
[----:B0-----:R-:W-:-:S05]  /*1f90*/  IMAD.WIDE R12, R57, 0x4, R12 ;  /* 0x00000004390c7825 */ /* 0x001fca00078e020c */
[----:B------:R0:W3:Y:S01]  /*1fa0*/  @!P3 LDG.E.EL.128 R36, desc[UR4][R12.64+-0x180] ;  /* 0xfffe80040c24b981 */ /* 0x0000e2000c2e1d00 */
[----:B------:R-:W-:Y:S01]  /*1fb0*/  SEL R52, R52, RZ, P4 ;  /* 0x000000ff34347207 */ /* 0x000fe20002000000 */
[----:B------:R-:W-:-:S04]  /*1fc0*/  IMAD.WIDE R72, R57, 0x4, R72 ;  /* 0x0000000439487825 */ /* 0x000fc800078e0248 */
[----:B-1----:R-:W-:Y:S01]  /*1fd0*/  IMAD.WIDE R74, R57, 0x4, R74 ;  /* 0x00000004394a7825 */ /* 0x002fe200078e024a */
[----:B----4-:R-:W-:Y:S02]  /*1fe0*/  SEL R14, R51, RZ, P4 ;  /* 0x000000ff330e7207 */ /* 0x010fe40002000000 */
[----:B0-----:R-:W-:Y:S02]  /*1ff0*/  SEL R13, R50, RZ, P4 ;  /* 0x000000ff320d7207 */ /* 0x001fe40002000000 */
[----:B------:R-:W-:Y:S01]  /*2000*/  SEL R49, R49, RZ, P4 ;  /* 0x000000ff31317207 */ /* 0x000fe20002000000 */
[----:B------:R-:W-:Y:S01]  /*2010*/  FFMA R14, R14, R62, R55 ;  /* 0x0000003e0e0e7223 */ /* 0x000fe20000000037 */
[----:B------:R-:W-:Y:S01]  /*2020*/  SEL R62, R53, RZ, P4 ;  /* 0x000000ff353e7207 */ /* 0x000fe20002000000 */
[----:B------:R-:W-:Y:S01]  /*2030*/  FFMA R13, R13, R59, R54 ;  /* 0x0000003b0d0d7223 */ /* 0x000fe20000000036 */
[----:B------:R-:W-:Y:S02]  /*2040*/  SEL R59, R48, RZ, P4 ;  /* 0x000000ff303b7207 */ /* 0x000fe40002000000 */
[----:B------:R-:W-:Y:S01]  /*2050*/  CS2R R50, SRZ ;  /* 0x0000000000327805 */ /* 0x000fe2000001ff00 */
[----:B------:R-:W-:Y:S01]  /*2060*/  FFMA R62, R49, R71, R62 ;  /* 0x00000047313e7223 */ /* 0x000fe2000000003e */
[----:B------:R-:W-:Y:S01]  /*2070*/  CS2R R48, SRZ ;  /* 0x0000000000307805 */ /* 0x000fe2000001ff00 */
[----:B------:R-:W-:Y:S01]  /*2080*/  FFMA R59, R59, R65, R52 ;  /* 0x000000413b3b7223 */ /* 0x000fe20000000034 */
[----:B------:R-:W-:-:S02]  /*2090*/  CS2R R52, SRZ ;  /* 0x0000000000347805 */ /* 0x000fc4000001ff00 */
[----:B------:R-:W-:Y:S02]  /*20a0*/  CS2R R54, SRZ ;  /* 0x0000000000367805 */ /* 0x000fe4000001ff00 */
[----:B------:R0:W4:Y:S04]  /*20b0*/  @!P2 LDG.E.EL.128 R48, desc[UR4][R74.64] ;  /* 0x000000044a30a981 */ /* 0x000128000c2e1d00 */
[----:B------:R1:W2:Y:S01]  /*20c0*/  @!P2 LDG.E.EL.128 R52, desc[UR4][R72.64] ;  /* 0x000000044834a981 */ /* 0x0002a2000c2e1d00 */
[----:B0-----:R-:W0:Y:S08]  /*20d0*/  LDC.64 R74, c[0x0][0x278] ;  /* 0x00009e00ff4a7b82 */ /* 0x001e300000000a00 */
[----:B-1----:R-:W1:Y:S01]  /*20e0*/  LDC.64 R72, c[0x0][0x280] ;  /* 0x0000a000ff487b82 */ /* 0x002e620000000a00 */
[----:B0-----:R-:W-:-:S04]  /*20f0*/  IMAD.WIDE R74, R57, 0x4, R74 ;  /* 0x00000004394a7825 */ /* 0x001fc800078e024a */
[----:B-1----:R-:W-:Y:S01]  /*2100*/  IMAD.WIDE R72, R57, 0x4, R72 ;  /* 0x0000000439487825 */ /* 0x002fe200078e0248 */
[----:B----4-:R-:W-:Y:S02]  /*2110*/  SEL R76, R49, RZ, !P2 ;  /* 0x000000ff314c7207 */ /* 0x010fe40005000000 */
[----:B------:R-:W-:Y:S02]  /*2120*/  SEL R49, R48, RZ, !P2 ;  /* 0x000000ff30317207 */ /* 0x000fe40005000000 */
[----:B--2---:R-:W-:Y:S02]  /*2130*/  SEL R52, R52, RZ, !P2 ;  /* 0x000000ff34347207 */ /* 0x004fe40005000000 */
[----:B------:R-:W-:Y:S02]  /*2140*/  SEL R53, R53, RZ, !P2 ;  /* 0x000000ff35357207 */ /* 0x000fe40005000000 */
[----:B------:R-:W-:Y:S01]  /*2150*/  SEL R48, R51, RZ, !P2 ;  /* 0x000000ff33307207 */ /* 0x000fe20005000000 */
[----:B------:R-:W-:Y:S01]  /*2160*/  FFMA R68, R49, R68, R52 ;  /* 0x0000004431447223 */ /* 0x000fe20000000034 */
[----:B------:R-:W-:-:S02]  /*2170*/  SEL R55, R55, RZ, !P2 ;  /* 0x000000ff37377207 */ /* 0x000fc40005000000 */
[----:B------:R-:W-:Y:S02]  /*2180*/  SEL R49, R50, RZ, !P2 ;  /* 0x000000ff32317207 */ /* 0x000fe40005000000 */
[----:B------:R-:W-:Y:S01]  /*2190*/  SEL R54, R54, RZ, !P2 ;  /* 0x000000ff36367207 */ /* 0x000fe20005000000 */
[----:B------:R-:W-:Y:S01]  /*21a0*/  FFMA R67, R76, R67, R53 ;  /* 0x000000434c437223 */ /* 0x000fe20000000035 */
[----:B------:R-:W-:Y:S01]  /*21b0*/  FFMA R69, R48, R69, R55 ;  /* 0x0000004530457223 */ /* 0x000fe20000000037 */
[----:B------:R-:W-:Y:S02]  /*21c0*/  CS2R R50, SRZ ;  /* 0x0000000000327805 */ /* 0x000fe4000001ff00 */
[----:B------:R-:W-:Y:S01]  /*21d0*/  CS2R R52, SRZ ;  /* 0x0000000000347805 */ /* 0x000fe2000001ff00 */
[----:B------:R-:W-:Y:S01]  /*21e0*/  FFMA R70, R49, R70, R54 ;  /* 0x0000004631467223 */ /* 0x000fe20000000036 */
[----:B------:R-:W-:Y:S02]  /*21f0*/  CS2R R48, SRZ ;  /* 0x0000000000307805 */ /* 0x000fe4000001ff00 */
[----:B------:R-:W-:-:S04]  /*2200*/  CS2R R54, SRZ ;  /* 0x0000000000367805 */ /* 0x000fc8000001ff00 */
[----:B------:R0:W2:Y:S04]  /*2210*/  @!P1 LDG.E.EL.128 R48, desc[UR4][R74.64+-0xc0] ;  /* 0xffff40044a309981 */ /* 0x0000a8000c2e1d00 */
[----:B------:R1:W4:Y:S01]  /*2220*/  @!P1 LDG.E.EL.128 R52, desc[UR4][R72.64+-0xc0] ;  /* 0xffff400448349981 */ /* 0x000322000c2e1d00 */
[----:B0-----:R-:W0:Y:S08]  /*2230*/  LDC.64 R74, c[0x0][0x250] ;  /* 0x00009400ff4a7b82 */ /* 0x001e300000000a00 */
[----:B-1----:R-:W1:Y:S01]  /*2240*/  LDC.64 R72, c[0x0][0x258] ;  /* 0x00009600ff487b82 */ /* 0x002e620000000a00 */
[----:B0-----:R-:W-:-:S04]  /*2250*/  IMAD.WIDE R74, R57, 0x4, R74 ;  /* 0x00000004394a7825 */ /* 0x001fc800078e024a */
[----:B-1----:R-:W-:Y:S01]  /*2260*/  IMAD.WIDE R72, R57, 0x4, R72 ;  /* 0x0000000439487825 */ /* 0x002fe200078e0248 */
[----:B--2---:R-:W-:Y:S02]  /*2270*/  SEL R49, R49, RZ, !P1 ;  /* 0x000000ff31317207 */ /* 0x004fe40004800000 */
[----:B----4-:R-:W-:Y:S02]  /*2280*/  SEL R76, R53, RZ, !P1 ;  /* 0x000000ff354c7207 */ /* 0x010fe40004800000 */
[----:B------:R-:W-:-:S03]  /*2290*/  SEL R52, R52, RZ, !P1 ;  /* 0x000000ff34347207 */ /* 0x000fc60004800000 */
[----:B------:R-:W-:Y:S01]  /*22a0*/  FFMA R66, R49, R66, R76 ;  /* 0x0000004231427223 */ /* 0x000fe2000000004c */
[----:B------:R-:W-:Y:S02]  /*22b0*/  SEL R49, R48, RZ, !P1 ;  /* 0x000000ff30317207 */ /* 0x000fe40004800000 */
[----:B------:R-:W-:Y:S02]  /*22c0*/  SEL R48, R51, RZ, !P1 ;  /* 0x000000ff33307207 */ /* 0x000fe40004800000 */
[----:B------:R-:W-:Y:S01]  /*22d0*/  SEL R55, R55, RZ, !P1 ;  /* 0x000000ff37377207 */ /* 0x000fe20004800000 */
[----:B------:R-:W-:Y:S01]  /*22e0*/  FFMA R64, R49, R64, R52 ;  /* 0x0000004031407223 */ /* 0x000fe20000000034 */
[----:B------:R-:W-:Y:S02]  /*22f0*/  SEL R50, R50, RZ, !P1 ;  /* 0x000000ff32327207 */ /* 0x000fe40004800000 */
[----:B------:R-:W-:Y:S01]  /*2300*/  SEL R49, R54, RZ, !P1 ;  /* 0x000000ff36317207 */ /* 0x000fe20004800000 */
[----:B------:R-:W-:Y:S01]  /*2310*/  FFMA R71, R48, R63, R55 ;  /* 0x0000003f30477223 */ /* 0x000fe20000000037 */
[----:B------:R-:W-:-:S02]  /*2320*/  CS2R R52, SRZ ;  /* 0x0000000000347805 */ /* 0x000fc4000001ff00 */
[----:B------:R-:W-:Y:S01]  /*2330*/  CS2R R54, SRZ ;  /* 0x0000000000367805 */ /* 0x000fe2000001ff00 */
[----:B------:R-:W-:Y:S01]  /*2340*/  FFMA R61, R50, R61, R49 ;  /* 0x0000003d323d7223 */ /* 0x000fe20000000031 */
[----:B------:R-:W-:Y:S02]  /*2350*/  CS2R R48, SRZ ;  /* 0x0000000000307805 */ /* 0x000fe4000001ff00 */
[----:B------:R-:W-:Y:S02]  /*2360*/  CS2R R50, SRZ ;  /* 0x0000000000327805 */ /* 0x000fe4000001ff00 */
[----:B------:R-:W2:Y:S04]  /*2370*/  @!P0 LDG.E.EL.128 R52, desc[UR4][R72.64+-0x60] ;  /* 0xffffa00448348981 */ /* 0x000ea8000c2e1d00 */
[----:B------:R-:W4:Y:S01]  /*2380*/  @!P0 LDG.E.EL.128 R48, desc[UR4][R74.64+-0x60] ;  /* 0xffffa0044a308981 */ /* 0x000f22000c2e1d00 */
[----:B------:R-:W-:-:S02]  /*2390*/  SEL R15, R15, RZ, !P5 ;  /* 0x000000ff0f0f7207 */ /* 0x000fc40006800000 */
[----:B------:R-:W-:Y:S02]  /*23a0*/  P2R R65, PR, RZ, 0x10 ;  /* 0x00000010ff417803 */ /* 0x000fe40000000000 */
[----:B------:R-:W-:Y:S02]  /*23b0*/  P2R R63, PR, RZ, 0x2 ;  /* 0x00000002ff3f7803 */ /* 0x000fe40000000000 */
[----:B------:R-:W-:Y:S02]  /*23c0*/  P2R R12, PR, RZ, 0x8 ;  /* 0x00000008ff0c7803 */ /* 0x000fe40000000000 */
[----:B--2---:R-:W-:Y:S02]  /*23d0*/  SEL R76, R53, RZ, !P0 ;  /* 0x000000ff354c7207 */ /* 0x004fe40004000000 */
[----:B----4-:R-:W-:Y:S02]  /*23e0*/  SEL R49, R49, RZ, !P0 ;  /* 0x000000ff31317207 */ /* 0x010fe40004000000 */
[----:B------:R-:W-:-:S03]  /*23f0*/  SEL R48, R48, RZ, !P0 ;  /* 0x000000ff30307207 */ /* 0x000fc60004000000 */
[----:B------:R-:W-:Y:S01]  /*2400*/  FFMA R6, R49, R6, R76 ;  /* 0x0000000631067223 */ /* 0x000fe2000000004c */
[----:B------:R-:W-:Y:S02]  /*2410*/  SEL R49, R52, RZ, !P0 ;  /* 0x000000ff34317207 */ /* 0x000fe40004000000 */
[----:B------:R-:W-:-:S03]  /*2420*/  SEL R50, R50, RZ, !P0 ;  /* 0x000000ff32327207 */ /* 0x000fc60004000000 */
[----:B------:R-:W-:Y:S01]  /*2430*/  FFMA R5, R48, R5, R49 ;  /* 0x0000000530057223 */ /* 0x000fe20000000031 */
[----:B------:R-:W-:Y:S02]  /*2440*/  SEL R49, R54, RZ, !P0 ;  /* 0x000000ff36317207 */ /* 0x000fe40004000000 */
[----:B------:R-:W-:-:S03]  /*2450*/  SEL R51, R51, RZ, !P0 ;  /* 0x000000ff33337207 */ /* 0x000fc60004000000 */
[----:B------:R-:W-:Y:S01]  /*2460*/  FFMA R7, R50, R7, R49 ;  /* 0x0000000732077223 */ /* 0x000fe20000000031 */
[----:B------:R-:W-:-:S04]  /*2470*/  SEL R48, R55, RZ, !P0 ;  /* 0x000000ff37307207 */ /* 0x000fc80004000000 */
[----:B------:R-:W-:Y:S01]  /*2480*/  FSETP.GTU.AND P6, PT, R7, RZ, PT ;  /* 0x000000ff0700720b */ /* 0x000fe20003fcc000 */
[----:B------:R-:W-:-:S03]  /*2490*/  FFMA R4, R51, R4, R48 ;  /* 0x0000000433047223 */ /* 0x000fc60000000030 */
[----:B------:R-:W-:Y:S02]  /*24a0*/  FSEL R51, R7, RZ, P6 ;  /* 0x000000ff07337208 */ /* 0x000fe40003000000 */
[----:B------:R-:W-:Y:S02]  /*24b0*/  FSETP.GTU.AND P6, PT, R5, RZ, PT ;  /* 0x000000ff0500720b */ /* 0x000fe40003fcc000 */
[----:B------:R-:W-:Y:S02]  /*24c0*/  SEL R50, R11, RZ, !P5 ;  /* 0x000000ff0b327207 */ /* 0x000fe40006800000 */
[----:B------:R-:W-:Y:S02]  /*24d0*/  FSEL R49, R5, RZ, P6 ;  /* 0x000000ff05317208 */ /* 0x000fe40003000000 */
[----:B------:R-:W-:Y:S01]  /*24e0*/  FSETP.GTU.AND P6, PT, R6, RZ, PT ;  /* 0x000000ff0600720b */ /* 0x000fe20003fcc000 */
[----:B------:R-:W-:-:S03]  /*24f0*/  FFMA R15, R15, R56, R50 ;  /* 0x000000380f0f7223 */ /* 0x000fc60000000032 */
[----:B------:R-:W-:Y:S02]  /*2500*/  FSEL R50, R6, RZ, P6 ;  /* 0x000000ff06327208 */ /* 0x000fe40003000000 */
[----:B------:R-:W-:-:S04]  /*2510*/  FSETP.GEU.AND P6, PT, R49, 6, PT ;  /* 0x40c000003100780b */ /* 0x000fc80003fce000 */
[----:B------:R-:W-:Y:S02]  /*2520*/  SEL R5, RZ, 0x1, P6 ;  /* 0x00000001ff057807 */ /* 0x000fe40003000000 */
[----:B------:R-:W-:-:S04]  /*2530*/  FSETP.GEU.AND P6, PT, R50, 6, PT ;  /* 0x40c000003200780b */ /* 0x000fc80003fce000 */
[----:B------:R-:W-:Y:S02]  /*2540*/  SEL R6, RZ, 0x1fffe, P6 ;  /* 0x0001fffeff067807 */ /* 0x000fe40003000000 */
[----:B------:R-:W-:-:S04]  /*2550*/  FSETP.GTU.AND P6, PT, R4, RZ, PT ;  /* 0x000000ff0400720b */ /* 0x000fc80003fcc000 */
[----:B------:R-:W-:Y:S02]  /*2560*/  FSEL R52, R4, RZ, P6 ;  /* 0x000000ff04347208 */ /* 0x000fe40003000000 */
[----:B------:R-:W-:-:S04]  /*2570*/  FSETP.GEU.AND P6, PT, R51, 6, PT ;  /* 0x40c000003300780b */ /* 0x000fc80003fce000 */
[----:B------:R-:W-:Y:S02]  /*2580*/  SEL R4, RZ, 0x4, P6 ;  /* 0x00000004ff047807 */ /* 0x000fe40003000000 */
[----:B------:R-:W-:Y:S01]  /*2590*/  FSETP.GEU.AND P6, PT, R52, 6, PT ;  /* 0x40c000003400780b */ /* 0x000fe20003fce000 */
[----:B------:R-:W-:-:S03]  /*25a0*/  IMAD.IADD R6, R5, 0x1, R6 ;  /* 0x0000000105067824 */ /* 0x000fc600078e0206 */
[----:B------:R-:W-:Y:S02]  /*25b0*/  SEL R5, RZ, 0x7fff8, P6 ;  /* 0x0007fff8ff057807 */ /* 0x000fe40003000000 */
[----:B------:R-:W-:-:S04]  /*25c0*/  FSETP.GTU.AND P6, PT, R61, RZ, PT ;  /* 0x000000ff3d00720b */ /* 0x000fc80003fcc000 */
[----:B------:R-:W-:Y:S02]  /*25d0*/  FSEL R54, R61, RZ, P6 ;  /* 0x000000ff3d367208 */ /* 0x000fe40003000000 */
[----:B------:R-:W-:-:S04]  /*25e0*/  FSETP.GTU.AND P6, PT, R64, RZ, PT ;  /* 0x000000ff4000720b */ /* 0x000fc80003fcc000 */
[----:B------:R-:W-:Y:S02]  /*25f0*/  FSEL R64, R64, RZ, P6 ;  /* 0x000000ff40407208 */ /* 0x000fe40003000000 */
[----:B------:R-:W-:Y:S02]  /*2600*/  FSETP.GTU.AND P6, PT, R66, RZ, PT ;  /* 0x000000ff4200720b */ /* 0x000fe40003fcc000 */
[----:B------:R-:W-:Y:S02]  /*2610*/  LOP3.LUT R6, R6, 0x3, RZ, 0xc0, !PT ;  /* 0x0000000306067812 */ /* 0x000fe400078ec0ff */
[----:B------:R-:W-:Y:S02]  /*2620*/  FSEL R53, R66, RZ, P6 ;  /* 0x000000ff42357208 */ /* 0x000fe40003000000 */
[----:B------:R-:W-:Y:S02]  /*2630*/  FSETP.GEU.AND P6, PT, R64, 6, PT ;  /* 0x40c000004000780b */ /* 0x000fe40003fce000 */
[----:B------:R-:W-:-:S02]  /*2640*/  IADD3 R4, R6, R5, R4 ;  /* 0x0000000506047210 */ /* 0x000fc40007ffe004 */
[----:B------:R-:W-:Y:S02]  /*2650*/  SEL R5, RZ, 0x1, P6 ;  /* 0x00000001ff057807 */ /* 0x000fe40003000000 */
[----:B------:R-:W-:-:S04]  /*2660*/  FSETP.GEU.AND P6, PT, R53, 6, PT ;  /* 0x40c000003500780b */ /* 0x000fc80003fce000 */
[----:B------:R-:W-:Y:S02]  /*2670*/  SEL R6, RZ, 0x1fffe, P6 ;  /* 0x0001fffeff067807 */ /* 0x000fe40003000000 */
[----:B------:R-:W-:-:S04]  /*2680*/  FSETP.GTU.AND P6, PT, R71, RZ, PT ;  /* 0x000000ff4700720b */ /* 0x000fc80003fcc000 */
[----:B------:R-:W-:Y:S02]  /*2690*/  FSEL R71, R71, RZ, P6 ;  /* 0x000000ff47477208 */ /* 0x000fe40003000000 */
[----:B------:R-:W-:Y:S01]  /*26a0*/  FSETP.GEU.AND P6, PT, R54, 6, PT ;  /* 0x40c000003600780b */ /* 0x000fe20003fce000 */
[----:B------:R-:W-:-:S03]  /*26b0*/  IMAD.IADD R7, R5, 0x1, R6 ;  /* 0x0000000105077824 */ /* 0x000fc600078e0206 */
[----:B------:R-:W-:Y:S02]  /*26c0*/  SEL R5, RZ, 0x4, P6 ;  /* 0x00000004ff057807 */ /* 0x000fe40003000000 */
[----:B------:R-:W-:Y:S01]  /*26d0*/  FSETP.GEU.AND P6, PT, R71, 6, PT ;  /* 0x40c000004700780b */ /* 0x000fe20003fce000 */
[----:B------:R-:W-:Y:S01]  /*26e0*/  IMAD.SHL.U32 R4, R4, 0x100, RZ ;  /* 0x0000010004047824 */ /* 0x000fe200078e00ff */
[----:B------:R-:W-:Y:S02]  /*26f0*/  LOP3.LUT R7, R7, 0x3, RZ, 0xc0, !PT ;  /* 0x0000000307077812 */ /* 0x000fe400078ec0ff */
[----:B------:R-:W-:Y:S02]  /*2700*/  SEL R6, RZ, 0x7fff8, P6 ;  /* 0x0007fff8ff067807 */ /* 0x000fe40003000000 */
[----:B------:R-:W-:Y:S02]  /*2710*/  LOP3.LUT R55, R4, 0xf00, RZ, 0xe2, !PT ;  /* 0x00000f0004377812 */ /* 0x000fe400078ee2ff */
[----:B------:R-:W-:-:S02]  /*2720*/  IADD3 R6, R7, R6, R5 ;  /* 0x0000000607067210 */ /* 0x000fc40007ffe005 */
[----:B------:R-:W-:-:S03]  /*2730*/  FSETP.GTU.AND P6, PT, R70, RZ, PT ;  /* 0x000000ff4600720b */ /* 0x000fc60003fcc000 */
[----:B------:R-:W-:Y:S01]  /*2740*/  IMAD R55, R6, 0x1000, R55 ;  /* 0x0000100006377824 */ /* 0x000fe200078e0237 */
[----:B------:R-:W-:Y:S02]  /*2750*/  FSEL R6, R70, RZ, P6 ;  /* 0x000000ff46067208 */ /* 0x000fe40003000000 */
[----:B------:R-:W-:-:S04]  /*2760*/  FSETP.GTU.AND P6, PT, R68, RZ, PT ;  /* 0x000000ff4400720b */ /* 0x000fc80003fcc000 */
[----:B------:R-:W-:Y:S02]  /*2770*/  FSEL R4, R68, RZ, P6 ;  /* 0x000000ff44047208 */ /* 0x000fe40003000000 */
[----:B------:R-:W-:-:S04]  /*2780*/  FSETP.GTU.AND P6, PT, R67, RZ, PT ;  /* 0x000000ff4300720b */ /* 0x000fc80003fcc000 */
[----:B------:R-:W-:Y:S02]  /*2790*/  FSEL R5, R67, RZ, P6 ;  /* 0x000000ff43057208 */ /* 0x000fe40003000000 */
[----:B------:R-:W-:-:S04]  /*27a0*/  FSETP.GEU.AND P6, PT, R4, 6, PT ;  /* 0x40c000000400780b */ /* 0x000fc80003fce000 */
        /* <DEDUP_REMOVED lines=8> */
[----:B------:R-:W-:Y:S02]  /*2830*/  FSETP.GEU.AND P6, PT, R7, 6, PT ;  /* 0x40c000000700780b */ /* 0x000fe40003fce000 */
[----:B------:R-:W-:Y:S02]  /*2840*/  LOP3.LUT R66, R66, 0x3, RZ, 0xc0, !PT ;  /* 0x0000000342427812 */ /* 0x000fe400078ec0ff */
[----:B------:R-:W-:Y:S02]  /*2850*/  SEL R61, RZ, 0x7fff8, P6 ;  /* 0x0007fff8ff3d7807 */ /* 0x000fe40003000000 */
[----:B------:R-:W-:Y:S02]  /*2860*/  FSETP.GTU.AND P6, PT, R62, RZ, PT ;  /* 0x000000ff3e00720b */ /* 0x000fe40003fcc000 */
[----:B------:R-:W-:-:S02]  /*2870*/  IADD3 R56, R66, R61, R56 ;  /* 0x0000003d42387210 */ /* 0x000fc40007ffe038 */
[----:B------:R-:W-:Y:S02]  /*2880*/  FSEL R66, R62, RZ, P6 ;  /* 0x000000ff3e427208 */ /* 0x000fe40003000000 */
[----:B------:R-:W-:-:S04]  /*2890*/  FSETP.GTU.AND P6, PT, R59, RZ, PT ;  /* 0x000000ff3b00720b */ /* 0x000fc80003fcc000 */
[----:B------:R-:W-:Y:S02]  /*28a0*/  FSEL R67, R59, RZ, P6 ;  /* 0x000000ff3b437208 */ /* 0x000fe40003000000 */
[----:B------:R-:W-:-:S04]  /*28b0*/  FSETP.GTU.AND P6, PT, R14, RZ, PT ;  /* 0x000000ff0e00720b */ /* 0x000fc80003fcc000 */
[----:B------:R-:W-:Y:S02]  /*28c0*/  FSEL R68, R14, RZ, P6 ;  /* 0x000000ff0e447208 */ /* 0x000fe40003000000 */
[----:B------:R-:W-:-:S04]  /*28d0*/  FSETP.GTU.AND P6, PT, R13, RZ, PT ;  /* 0x000000ff0d00720b */ /* 0x000fc80003fcc000 */
[----:B------:R-:W-:Y:S02]  /*28e0*/  FSEL R69, R13, RZ, P6 ;  /* 0x000000ff0d457208 */ /* 0x000fe40003000000 */
[----:B------:R-:W-:-:S04]  /*28f0*/  FSETP.GEU.AND P6, PT, R66, 6, PT ;  /* 0x40c000004200780b */ /* 0x000fc80003fce000 */
[----:B------:R-:W-:Y:S02]  /*2900*/  SEL R13, RZ, 0x4, P6 ;  /* 0x00000004ff0d7807 */ /* 0x000fe40003000000 */
[----:B------:R-:W-:Y:S02]  /*2910*/  FSETP.GEU.AND P6, PT, R67, 6, PT ;  /* 0x40c000004300780b */ /* 0x000fe40003fce000 */
[----:B------:R-:W-:Y:S02]  /*2920*/  FSETP.GEU.AND P2, PT, R68, 6, PT ;  /* 0x40c000004400780b */ /* 0x000fe40003f4e000 */
[----:B------:R-:W-:Y:S02]  /*2930*/  SEL R14, RZ, 0x7fff8, P6 ;  /* 0x0007fff8ff0e7807 */ /* 0x000fe40003000000 */
[----:B------:R-:W-:Y:S02]  /*2940*/  FSETP.GEU.AND P6, PT, R69, 6, PT ;  /* 0x40c000004500780b */ /* 0x000fe40003fce000 */
[----:B------:R-:W-:-:S02]  /*2950*/  SEL R59, RZ, 0x1, P2 ;  /* 0x00000001ff3b7807 */ /* 0x000fc40001000000 */
[----:B------:R-:W-:-:S05]  /*2960*/  SEL R62, RZ, 0x1fffe, P6 ;  /* 0x0001fffeff3e7807 */ /* 0x000fca0003000000 */
[----:B------:R-:W-:-:S05]  /*2970*/  IMAD.IADD R59, R59, 0x1, R62 ;  /* 0x000000013b3b7824 */ /* 0x000fca00078e023e */
[----:B------:R-:W-:-:S04]  /*2980*/  LOP3.LUT R59, R59, 0x3, RZ, 0xc0, !PT ;  /* 0x000000033b3b7812 */ /* 0x000fc800078ec0ff */
[----:B------:R-:W-:-:S04]  /*2990*/  IADD3 R13, R59, R14, R13 ;  /* 0x0000000e3b0d7210 */ /* 0x000fc80007ffe00d */
[----:B------:R-:W-:-:S05]  /*29a0*/  LOP3.LUT R13, R13, 0xf, RZ, 0xc0, !PT ;  /* 0x0000000f0d0d7812 */ /* 0x000fca00078ec0ff */
[----:B------:R-:W-:-:S05]  /*29b0*/  IMAD R13, R56, 0x10, R13 ;  /* 0x00000010380d7824 */ /* 0x000fca00078e020d */
[----:B------:R-:W-:-:S05]  /*29c0*/  LOP3.LUT R14, R13, 0xff, RZ, 0xc0, !PT ;  /* 0x000000ff0d0e7812 */ /* 0x000fca00078ec0ff */
[----:B------:R-:W-:-:S05]  /*29d0*/  IMAD.IADD R55, R55, 0x1, R14 ;  /* 0x0000000137377824 */ /* 0x000fca00078e020e */
[----:B------:R-:W-:-:S04]  /*29e0*/  LOP3.LUT R55, R55, 0xffff, RZ, 0xc0, !PT ;  /* 0x0000ffff37377812 */ /* 0x000fc800078ec0ff */
[----:B------:R-:W-:-:S04]  /*29f0*/  SHF.R.U32.HI R56, RZ, 0x9, R55 ;  /* 0x00000009ff387819 */ /* 0x000fc80000011637 */
[----:B------:R-:W-:Y:S02]  /*2a00*/  LOP3.LUT R56, R56, 0x1, RZ, 0xc0, !PT ;  /* 0x0000000138387812 */ /* 0x000fe400078ec0ff */
[----:B------:R-:W-:Y:S02]  /*2a10*/  P2R R11, PR, RZ, 0x20 ;  /* 0x00000020ff0b7803 */ /* 0x000fe40000000000 */
[----:B------:R-:W-:Y:S02]  /*2a20*/  ISETP.NE.U32.AND P5, PT, R56, 0x1, PT ;  /* 0x000000013800780c */ /* 0x000fe40003fa5070 */
[----:B------:R-:W-:-:S04]  /*2a30*/  SHF.R.U32.HI R56, RZ, 0x8, R55 ;  /* 0x00000008ff387819 */ /* 0x000fc80000011637 */
[----:B------:R-:W-:-:S04]  /*2a40*/  LOP3.LUT R56, R56, 0x1, RZ, 0xc0, !PT ;  /* 0x0000000138387812 */ /* 0x000fc800078ec0ff */
        /* <DEDUP_REMOVED lines=10> */
[----:B------:R-:W-:Y:S02]  /*2af0*/  SHF.R.U32.HI R56, RZ, 0x1, R55 ;  /* 0x00000001ff387819 */ /* 0x000fe40000011637 */
[----:B------:R-:W-:Y:S02]  /*2b00*/  FSETP.GTU.AND P6, PT, R8, RZ, PT ;  /* 0x000000ff0800720b */ /* 0x000fe40003fcc000 */
[----:B------:R-:W-:Y:S02]  /*2b10*/  LOP3.LUT R56, R56, 0x1, RZ, 0xc0, !PT ;  /* 0x0000000138387812 */ /* 0x000fe400078ec0ff */
[----:B------:R-:W-:Y:S02]  /*2b20*/  P2R R48, PR, RZ, 0x1 ;  /* 0x00000001ff307803 */ /* 0x000fe40000000000 */
[----:B------:R-:W-:-:S02]  /*2b30*/  ISETP.NE.U32.AND P0, PT, R56, 0x1, PT ;  /* 0x000000013800780c */ /* 0x000fc40003f05070 */
[----:B------:R-:W-:-:S04]  /*2b40*/  FSEL R56, R8, RZ, P6 ;  /* 0x000000ff08387208 */ /* 0x000fc80003000000 */
[C---:B------:R-:W-:Y:S02]  /*2b50*/  FSETP.GEU.AND P6, PT, R56.reuse, 6, PT ;  /* 0x40c000003800780b */ /* 0x040fe40003fce000 */
[----:B------:R-:W-:Y:S02]  /*2b60*/  P2R R75, PR, RZ, 0x20 ;  /* 0x00000020ff4b7803 */ /* 0x000fe40000000000 */
[----:B------:R-:W-:-:S09]  /*2b70*/  FSETP.NAN.AND P5, PT, R56, R56, PT ;  /* 0x000000383800720b */ /* 0x000fd20003fa8000 */
[----:B------:R-:W-:Y:S02]  /*2b80*/  @P6 FSEL R56, R56, 6, P5 ;  /* 0x40c0000038386808 */ /* 0x000fe40002800000 */
[----:B------:R-:W-:-:S04]  /*2b90*/  FSETP.GTU.AND P6, PT, R9, RZ, PT ;  /* 0x000000ff0900720b */ /* 0x000fc80003fcc000 */
        /* <DEDUP_REMOVED lines=8> */
[----:B------:R-:W-:-:S11]  /*2c20*/  FSETP.NAN.AND P4, PT, R62, R62, PT ;  /* 0x0000003e3e00720b */ /* 0x000fd60003f88000 */
[----:B------:R-:W-:Y:S02]  /*2c30*/  @P6 FSEL R62, R62, 6, P4 ;  /* 0x40c000003e3e6808 */ /* 0x000fe40002000000 */
[----:B------:R-:W-:-:S04]  /*2c40*/  FSETP.GTU.AND P6, PT, R15, RZ, PT ;  /* 0x000000ff0f00720b */ /* 0x000fc80003fcc000 */
[----:B------:R-:W-:-:S04]  /*2c50*/  FSEL R61, R15, RZ, P6 ;  /* 0x000000ff0f3d7208 */ /* 0x000fc80003000000 */
[C---:B------:R-:W-:Y:S02]  /*2c60*/  FSETP.GEU.AND P6, PT, R61.reuse, 6, PT ;  /* 0x40c000003d00780b */ /* 0x040fe40003fce000 */
[----:B------:R-:W-:Y:S02]  /*2c70*/  FSETP.GEU.AND P5, PT, R68, 6, PT ;  /* 0x40c000004400780b */ /* 0x000fe40003fae000 */
[--C-:B------:R-:W-:Y:S02]  /*2c80*/  SHF.R.U32.HI R13, RZ, 0xf, R55.reuse ;  /* 0x0000000fff0d7819 */ /* 0x100fe40000011637 */
[----:B------:R-:W-:Y:S02]  /*2c90*/  FSETP.NAN.AND P4, PT, R61, R61, PT ;  /* 0x0000003d3d00720b */ /* 0x000fe40003f88000 */
[----:B------:R-:W-:Y:S02]  /*2ca0*/  LOP3.LUT R13, R13, 0x1, RZ, 0xc0, !PT ;  /* 0x000000010d0d7812 */ /* 0x000fe400078ec0ff */
[----:B------:R-:W-:-:S03]  /*2cb0*/  SHF.R.U32.HI R14, RZ, 0xe, R55 ;  /* 0x0000000eff0e7819 */ /* 0x000fc60000011637 */
[----:B------:R-:W-:Y:S02]  /*2cc0*/  @P6 FSEL R61, R61, 6, P4 ;  /* 0x40c000003d3d6808 */ /* 0x000fe40002000000 */
[----:B------:R-:W-:Y:S02]  /*2cd0*/  FSETP.NAN.AND P6, PT, R68, R68, PT ;  /* 0x000000444400720b */ /* 0x000fe40003fc8000 */
[----:B------:R-:W-:Y:S02]  /*2ce0*/  ISETP.NE.U32.AND P4, PT, R13, 0x1, PT ;  /* 0x000000010d00780c */ /* 0x000fe40003f85070 */
[----:B------:R-:W-:Y:S02]  /*2cf0*/  LOP3.LUT R14, R14, 0x1, RZ, 0xc0, !PT ;  /* 0x000000010e0e7812 */ /* 0x000fe400078ec0ff */
[----:B------:R-:W-:Y:S02]  /*2d00*/  @P5 FSEL R68, R68, 6, P6 ;  /* 0x40c0000044445808 */ /* 0x000fe40003000000 */
[----:B------:R-:W-:-:S02]  /*2d10*/  ISETP.NE.U32.AND P5, PT, R14, 0x1, PT ;  /* 0x000000010e00780c */ /* 0x000fc40003fa5070 */
[--C-:B------:R-:W-:Y:S02]  /*2d20*/  SHF.R.U32.HI R70, RZ, 0xd, R55.reuse ;  /* 0x0000000dff467819 */ /* 0x100fe40000011637 */
[C---:B------:R-:W-:Y:S02]  /*2d30*/  FSETP.NAN.AND P6, PT, R71.reuse, R71, PT ;  /* 0x000000474700720b */ /* 0x040fe40003fc8000 */
[----:B------:R-:W-:Y:S02]  /*2d40*/  LOP3.LUT R70, R70, 0x1, RZ, 0xc0, !PT ;  /* 0x0000000146467812 */ /* 0x000fe400078ec0ff */
[----:B------:R-:W-:Y:S02]  /*2d50*/  SHF.R.U32.HI R72, RZ, 0xc, R55 ;  /* 0x0000000cff487819 */ /* 0x000fe40000011637 */
[----:B------:R-:W-:Y:S02]  /*2d60*/  @P4 FSEL R71, R71, 6, P6 ;  /* 0x40c0000047474808 */ /* 0x000fe40003000000 */
[----:B------:R-:W-:-:S02]  /*2d70*/  FSETP.NAN.AND P6, PT, R54, R54, PT ;  /* 0x000000363600720b */ /* 0x000fc40003fc8000 */
[----:B------:R-:W-:Y:S02]  /*2d80*/  ISETP.NE.U32.AND P4, PT, R70, 0x1, PT ;  /* 0x000000014600780c */ /* 0x000fe40003f85070 */
[----:B------:R-:W-:Y:S02]  /*2d90*/  LOP3.LUT R72, R72, 0x1, RZ, 0xc0, !PT ;  /* 0x0000000148487812 */ /* 0x000fe400078ec0ff */
[----:B------:R-:W-:Y:S02]  /*2da0*/  @P5 FSEL R54, R54, 6, P6 ;  /* 0x40c0000036365808 */ /* 0x000fe40003000000 */
[----:B------:R-:W-:Y:S02]  /*2db0*/  ISETP.NE.U32.AND P5, PT, R72, 0x1, PT ;  /* 0x000000014800780c */ /* 0x000fe40003fa5070 */
[----:B------:R-:W-:Y:S02]  /*2dc0*/  SHF.R.U32.HI R73, RZ, 0xb, R55 ;  /* 0x0000000bff497819 */ /* 0x000fe40000011637 */
[----:B------:R-:W-:-:S02]  /*2dd0*/  FSETP.NAN.AND P6, PT, R53, R53, PT ;  /* 0x000000353500720b */ /* 0x000fc40003fc8000 */
[----:B------:R-:W-:Y:S02]  /*2de0*/  LOP3.LUT R73, R73, 0x1, RZ, 0xc0, !PT ;  /* 0x0000000149497812 */ /* 0x000fe400078ec0ff */
[----:B------:R-:W-:Y:S02]  /*2df0*/  SHF.R.U32.HI R74, RZ, 0xa, R55 ;  /* 0x0000000aff4a7819 */ /* 0x000fe40000011637 */
[----:B------:R-:W-:Y:S02]  /*2e00*/  @P4 FSEL R53, R53, 6, P6 ;  /* 0x40c0000035354808 */ /* 0x000fe40003000000 */
[----:B------:R-:W-:Y:S02]  /*2e10*/  FSETP.NAN.AND P6, PT, R64, R64, PT ;  /* 0x000000404000720b */ /* 0x000fe40003fc8000 */
[----:B------:R-:W-:Y:S02]  /*2e20*/  ISETP.NE.U32.AND P4, PT, R73, 0x1, PT ;  /* 0x000000014900780c */ /* 0x000fe40003f85070 */
[----:B------:R-:W-:-:S02]  /*2e30*/  LOP3.LUT R74, R74, 0x1, RZ, 0xc0, !PT ;  /* 0x000000014a4a7812 */ /* 0x000fc400078ec0ff */
[----:B------:R-:W-:Y:S02]  /*2e40*/  @P5 FSEL R64, R64, 6, P6 ;  /* 0x40c0000040405808 */ /* 0x000fe40003000000 */
[----:B------:R-:W-:Y:S02]  /*2e50*/  ISETP.NE.U32.AND P5, PT, R74, 0x1, PT ;  /* 0x000000014a00780c */ /* 0x000fe40003fa5070 */
[----:B------:R-:W-:-:S05]  /*2e60*/  FSETP.NAN.AND P6, PT, R52, R52, PT ;  /* 0x000000343400720b */ /* 0x000fca0003fc8000 */
[----:B------:R-:W-:Y:S02]  /*2e70*/  @P4 FSEL R52, R52, 6, P6 ;  /* 0x40c0000034344808 */ /* 0x000fe40003000000 */
[----:B------:R-:W-:-:S04]  /*2e80*/  FSETP.NAN.AND P6, PT, R51, R51, PT ;  /* 0x000000333300720b */ /* 0x000fc80003fc8000 */
[----:B------:R-:W-:Y:S02]  /*2e90*/  @P5 FSEL R51, R51, 6, P6 ;  /* 0x40c0000033335808 */ /* 0x000fe40003000000 */
[----:B------:R-:W-:Y:S02]  /*2ea0*/  ISETP.NE.AND P5, PT, R75, RZ, PT ;  /* 0x000000ff4b00720c */ /* 0x000fe40003fa5270 */
[----:B------:R-:W-:Y:S02]  /*2eb0*/  ISETP.NE.AND P4, PT, R76, RZ, PT ;  /* 0x000000ff4c00720c */ /* 0x000fe40003f85270 */
[----:B------:R-:W-:-:S09]  /*2ec0*/  FSETP.NAN.AND P6, PT, R50, R50, PT ;  /* 0x000000323200720b */ /* 0x000fd20003fc8000 */
[----:B------:R-:W-:Y:S02]  /*2ed0*/  @P5 FSEL R50, R50, 6, P6 ;  /* 0x40c0000032325808 */ /* 0x000fe40003000000 */
[----:B------:R-:W-:-:S04]  /*2ee0*/  FSETP.NAN.AND P6, PT, R49, R49, PT ;  /* 0x000000313100720b */ /* 0x000fc80003fc8000 */
[----:B------:R-:W-:Y:S02]  /*2ef0*/  @P4 FSEL R49, R49, 6, P6 ;  /* 0x40c0000031314808 */ /* 0x000fe40003000000 */
[----:B------:R-:W-:-:S04]  /*2f00*/  FSETP.NAN.AND P6, PT, R67, R67, PT ;  /* 0x000000434300720b */ /* 0x000fc80003fc8000 */
[----:B------:R-:W-:Y:S02]  /*2f10*/  @P3 FSEL R67, R67, 6, P6 ;  /* 0x40c0000043433808 */ /* 0x000fe40003000000 */
[----:B------:R-:W-:-:S04]  /*2f20*/  ISETP.NE.AND P3, PT, R12, RZ, PT ;  /* 0x000000ff0c00720c */ /* 0x000fc80003f65270 */
[----:B-----5:R-:W-:-:S05]  /*2f30*/  SEL R32, R32, RZ, !P3 ;  /* 0x000000ff20207207 */ /* 0x020fca0005800000 */
[----:B------:R-:W-:-:S04]  /*2f40*/  FADD R32, R32, 9.9999997473787516356e-06 ;  /* 0x3727c5ac20207421 */ /* 0x000fc80000000000 */
[----:B------:R-:W0:Y:S01]  /*2f50*/  MUFU.SQRT R10, R32 ;  /* 0x00000020000a7308 */ /* 0x000e220000002000 */
[----:B------:R-:W-:-:S04]  /*2f60*/  FSETP.NAN.AND P6, PT, R66, R66, PT ;  /* 0x000000424200720b */ /* 0x000fc80003fc8000 */
[----:B------:R-:W-:Y:S02]  /*2f70*/  @P2 FSEL R66, R66, 6, P6 ;  /* 0x40c0000042422808 */ /* 0x000fe40003000000 */
[----:B------:R-:W-:-:S04]  /*2f80*/  FSETP.NAN.AND P6, PT, R69, R69, PT ;  /* 0x000000454500720b */ /* 0x000fc80003fc8000 */
[----:B------:R-:W-:Y:S02]  /*2f90*/  @P0 FSEL R69, R69, 6, P6 ;  /* 0x40c0000045450808 */ /* 0x000fe40003000000 */
[C---:B------:R-:W-:Y:S02]  /*2fa0*/  FSETP.NAN.AND P6, PT, R7.reuse, R7, PT ;  /* 0x000000070700720b */ /* 0x040fe40003fc8000 */
[C---:B0-----:R-:W-:Y:S02]  /*2fb0*/  FSETP.GT.AND P0, PT, R10.reuse, 8.50705917302346158658e+37, PT ;  /* 0x7e8000000a00780b */ /* 0x041fe40003f04000 */
[----:B------:R-:W-:Y:S02]  /*2fc0*/  @P1 FSEL R7, R7, 6, P6 ;  /* 0x40c0000007071808 */ /* 0x000fe40003000000 */
[----:B------:R-:W-:-:S09]  /*2fd0*/  FSETP.GEU.AND P6, PT, R10, 1.175494350822287508e-38, PT ;  /* 0x008000000a00780b */ /* 0x000fd20003fce000 */
[----:B------:R-:W-:-:S04]  /*2fe0*/  @P0 FMUL R10, R10, 0.25 ;  /* 0x3e8000000a0a0820 */ /* 0x000fc80000400000 */
[----:B------:R-:W-:Y:S01]  /*2ff0*/  @!P6 FMUL R10, R10, 16777216 ;  /* 0x4b8000000a0ae820 */ /* 0x000fe20000400000 */
[----:B------:R-:W-:-:S05]  /*3000*/  FSEL R9, R3, 1, P0 ;  /* 0x3f80000003097808 */ /* 0x000fca0000000000 */
[----:B------:R-:W0:Y:S01]  /*3010*/  MUFU.RCP R10, R10 ;  /* 0x0000000a000a7308 */ /* 0x000e220000001000 */
[----:B------:R-:W-:Y:S01]  /*3020*/  SEL R33, R33, RZ, !P3 ;  /* 0x000000ff21217207 */ /* 0x000fe20005800000 */
[----:B------:R-:W-:Y:S01]  /*3030*/  @!P6 FMUL R9, R9, 16777216 ;  /* 0x4b8000000909e820 */ /* 0x000fe20000400000 */
[----:B------:R-:W-:-:S03]  /*3040*/  ISETP.NE.AND P5, PT, R11, RZ, PT ;  /* 0x000000ff0b00720c */ /* 0x000fc60003fa5270 */
[----:B------:R-:W-:Y:S01]  /*3050*/  FADD R33, R33, 9.9999997473787516356e-06 ;  /* 0x3727c5ac21217421 */ /* 0x000fe20000000000 */
[----:B------:R-:W-:Y:S02]  /*3060*/  SEL R44, R44, RZ, !P3 ;  /* 0x000000ff2c2c7207 */ /* 0x000fe40005800000 */
[----:B------:R-:W-:Y:S02]  /*3070*/  SEL R11, R40, RZ, !P3 ;  /* 0x000000ff280b7207 */ /* 0x000fe40005800000 */
[----:B------:R-:W-:Y:S01]  /*3080*/  SEL R34, R34, RZ, !P3 ;  /* 0x000000ff22227207 */ /* 0x000fe20005800000 */
[----:B0-----:R-:W-:Y:S02]  /*3090*/  FMUL R12, R10, R9 ;  /* 0x000000090a0c7220 */ /* 0x001fe40000400000 */
[----:B------:R-:W0:Y:S01]  /*30a0*/  MUFU.SQRT R9, R33 ;  /* 0x0000002100097308 */ /* 0x000e220000002000 */
[----:B------:R-:W-:Y:S01]  /*30b0*/  FADD R11, R11, -R44 ;  /* 0x8000002c0b0b7221 */ /* 0x000fe20000000000 */
[----:B------:R-:W-:-:S03]  /*30c0*/  FADD R34, R34, 9.9999997473787516356e-06 ;  /* 0x3727c5ac22227421 */ /* 0x000fc60000000000 */
[----:B------:R-:W-:-:S03]  /*30d0*/  FMUL R12, R12, R11 ;  /* 0x0000000b0c0c7220 */ /* 0x000fc60000400000 */
[----:B------:R-:W1:Y:S01]  /*30e0*/  MUFU.SQRT R11, R34 ;  /* 0x00000022000b7308 */ /* 0x000e620000002000 */
[----:B------:R-:W-:Y:S02]  /*30f0*/  ISETP.NE.AND P2, PT, R60, RZ, PT ;  /* 0x000000ff3c00720c */ /* 0x000fe40003f45270 */
[C---:B0-----:R-:W-:Y:S02]  /*3100*/  FSETP.GT.AND P6, PT, R9.reuse, 8.50705917302346158658e+37, PT ;  /* 0x7e8000000900780b */ /* 0x041fe40003fc4000 */
[----:B------:R-:W-:Y:S02]  /*3110*/  SEL R24, R24, RZ, !P2 ;  /* 0x000000ff18187207 */ /* 0x000fe40005000000 */
[----:B------:R-:W-:-:S03]  /*3120*/  FSETP.GEU.AND P0, PT, R9, 1.175494350822287508e-38, PT ;  /* 0x008000000900780b */ /* 0x000fc60003f0e000 */
[----:B------:R-:W-:Y:S01]  /*3130*/  FADD R24, R24, 9.9999997473787516356e-06 ;  /* 0x3727c5ac18187421 */ /* 0x000fe20000000000 */
[----:B-1----:R-:W-:Y:S02]  /*3140*/  FSETP.GT.AND P1, PT, R11, 8.50705917302346158658e+37, PT ;  /* 0x7e8000000b00780b */ /* 0x002fe40003f24000 */
[----:B------:R-:W-:Y:S01]  /*3150*/  FSEL R8, R3, 1, P6 ;  /* 0x3f80000003087808 */ /* 0x000fe20003000000 */
[----:B------:R-:W0:Y:S01]  /*3160*/  MUFU.SQRT R14, R24 ;  /* 0x00000018000e7308 */ /* 0x000e220000002000 */
[----:B------:R-:W-:Y:S01]  /*3170*/  SEL R25, R25, RZ, !P2 ;  /* 0x000000ff19197207 */ /* 0x000fe20005000000 */
[----:B------:R-:W-:Y:S01]  /*3180*/  @P6 FMUL R9, R9, 0.25 ;  /* 0x3e80000009096820 */ /* 0x000fe20000400000 */
[----:B------:R-:W-:-:S03]  /*3190*/  FSETP.GEU.AND P6, PT, R11, 1.175494350822287508e-38, PT ;  /* 0x008000000b00780b */ /* 0x000fc60003fce000 */
[----:B------:R-:W-:Y:S01]  /*31a0*/  FADD R25, R25, 9.9999997473787516356e-06 ;  /* 0x3727c5ac19197421 */ /* 0x000fe20000000000 */
[----:B------:R-:W-:-:S03]  /*31b0*/  FSEL R10, R3, 1, P1 ;  /* 0x3f800000030a7808 */ /* 0x000fc60000800000 */
[----:B------:R-:W-:Y:S01]  /*31c0*/  @P1 FMUL R11, R11, 0.25 ;  /* 0x3e8000000b0b1820 */ /* 0x000fe20000400000 */
[----:B------:R-:W1:Y:S05]  /*31d0*/  MUFU.SQRT R15, R25 ;  /* 0x00000019000f7308 */ /* 0x000e6a0000002000 */
[----:B------:R-:W-:Y:S01]  /*31e0*/  @!P6 FMUL R11, R11, 16777216 ;  /* 0x4b8000000b0be820 */ /* 0x000fe20000400000 */
[----:B------:R-:W-:Y:S01]  /*31f0*/  @!P6 FMUL R10, R10, 16777216 ;  /* 0x4b8000000a0ae820 */ /* 0x000fe20000400000 */
[----:B0-----:R-:W-:Y:S02]  /*3200*/  FSETP.GT.AND P6, PT, R14, 8.50705917302346158658e+37, PT ;  /* 0x7e8000000e00780b */ /* 0x001fe40003fc4000 */
[----:B------:R-:W-:-:S02]  /*3210*/  SEL R13, R28, RZ, !P3 ;  /* 0x000000ff1c0d7207 */ /* 0x000fc40005800000 */
[----:B---3--:R-:W-:Y:S01]  /*3220*/  SEL R28, R36, RZ, !P3 ;  /* 0x000000ff241c7207 */ /* 0x008fe20005800000 */
[----:B------:R-:W-:Y:S01]  /*3230*/  @!P0 FMUL R9, R9, 16777216 ;  /* 0x4b80000009098820 */ /* 0x000fe20000400000 */
[----:B------:R-:W-:Y:S01]  /*3240*/  @!P0 FMUL R8, R8, 16777216 ;  /* 0x4b80000008088820 */ /* 0x000fe20000400000 */
[----:B-1----:R-:W-:Y:S02]  /*3250*/  FSETP.GT.AND P1, PT, R15, 8.50705917302346158658e+37, PT ;  /* 0x7e8000000f00780b */ /* 0x002fe40003f24000 */
[----:B------:R-:W-:Y:S01]  /*3260*/  FFMA R28, R13, R12, R28 ;  /* 0x0000000c0d1c7223 */ /* 0x000fe2000000001c */
[C---:B------:R-:W-:Y:S02]  /*3270*/  FSETP.GEU.AND P0, PT, R14.reuse, 1.175494350822287508e-38, PT ;  /* 0x008000000e00780b */ /* 0x040fe40003f0e000 */
[----:B------:R-:W-:Y:S01]  /*3280*/  FSEL R12, R3, 1, P6 ;  /* 0x3f800000030c7808 */ /* 0x000fe20003000000 */
[----:B------:R-:W-:Y:S01]  /*3290*/  @P6 FMUL R14, R14, 0.25 ;  /* 0x3e8000000e0e6820 */ /* 0x000fe20000400000 */
[----:B------:R-:W-:-:S02]  /*32a0*/  FSETP.GEU.AND P6, PT, R15, 1.175494350822287508e-38, PT ;  /* 0x008000000f00780b */ /* 0x000fc40003fce000 */
[----:B------:R-:W-:-:S04]  /*32b0*/  FSEL R13, R3, 1, P1 ;  /* 0x3f800000030d7808 */ /* 0x000fc80000800000 */
[----:B------:R-:W-:Y:S01]  /*32c0*/  @P1 FMUL R15, R15, 0.25 ;  /* 0x3e8000000f0f1820 */ /* 0x000fe20000400000 */
[----:B------:R-:W0:Y:S06]  /*32d0*/  MUFU.RCP R9, R9 ;  /* 0x0000000900097308 */ /* 0x000e2c0000001000 */
[----:B------:R-:W-:Y:S01]  /*32e0*/  @!P6 FMUL R15, R15, 16777216 ;  /* 0x4b8000000f0fe820 */ /* 0x000fe20000400000 */
[----:B------:R-:W-:Y:S01]  /*32f0*/  @!P6 FMUL R13, R13, 16777216 ;  /* 0x4b8000000d0de820 */ /* 0x000fe20000400000 */
[----:B------:R-:W-:-:S04]  /*3300*/  FSETP.GTU.AND P6, PT, R28, RZ, PT ;  /* 0x000000ff1c00720b */ /* 0x000fc80003fcc000 */
[----:B------:R-:W-:Y:S02]  /*3310*/  FSEL R24, R28, RZ, P6 ;  /* 0x000000ff1c187208 */ /* 0x000fe40003000000 */
[----:B------:R-:W-:Y:S02]  /*3320*/  SEL R28, R17, RZ, !P2 ;  /* 0x000000ff111c7207 */ /* 0x000fe40005000000 */
[----:B------:R-:W-:Y:S02]  /*3330*/  SEL R17, R21, RZ, !P2 ;  /* 0x000000ff15117207 */ /* 0x000fe40005000000 */
[----:B------:R-:W-:Y:S02]  /*3340*/  SEL R21, R16, RZ, !P2 ;  /* 0x000000ff10157207 */ /* 0x000fe40005000000 */
[----:B------:R-:W-:Y:S01]  /*3350*/  SEL R16, R20, RZ, !P2 ;  /* 0x000000ff14107207 */ /* 0x000fe20005000000 */
[----:B------:R-:W-:Y:S01]  /*3360*/  FADD R17, R17, -R28 ;  /* 0x8000001c11117221 */ /* 0x000fe20000000000 */
[----:B------:R-:W-:-:S02]  /*3370*/  SEL R28, R45, RZ, !P3 ;  /* 0x000000ff2d1c7207 */ /* 0x000fc40005800000 */
[----:B------:R-:W-:Y:S01]  /*3380*/  SEL R25, R41, RZ, !P3 ;  /* 0x000000ff29197207 */ /* 0x000fe20005800000 */
[----:B------:R-:W-:Y:S01]  /*3390*/  FADD R16, R16, -R21 ;  /* 0x8000001510107221 */ /* 0x000fe20000000000 */
[----:B------:R-:W-:Y:S02]  /*33a0*/  SEL R21, R46, RZ, !P3 ;  /* 0x000000ff2e157207 */ /* 0x000fe40005800000 */
[----:B------:R-:W-:Y:S01]  /*33b0*/  SEL R20, R42, RZ, !P3 ;  /* 0x000000ff2a147207 */ /* 0x000fe20005800000 */
[----:B------:R-:W-:Y:S01]  /*33c0*/  @!P0 FMUL R14, R14, 16777216 ;  /* 0x4b8000000e0e8820 */ /* 0x000fe20000400000 */
[----:B------:R-:W-:Y:S01]  /*33d0*/  FADD R25, R25, -R28 ;  /* 0x8000001c19197221 */ /* 0x000fe20000000000 */
[----:B0-----:R-:W-:Y:S01]  /*33e0*/  FMUL R28, R9, R8 ;  /* 0x00000008091c7220 */ /* 0x001fe20000400000 */
[----:B------:R-:W0:Y:S01]  /*33f0*/  MUFU.RCP R11, R11 ;  /* 0x0000000b000b7308 */ /* 0x000e220000001000 */
[----:B------:R-:W-:-:S07]  /*3400*/  FADD R20, R20, -R21 ;  /* 0x8000001514147221 */ /* 0x000fce0000000000 */
[----:B------:R-:W1:Y:S08]  /*3410*/  MUFU.RCP R21, R14 ;  /* 0x0000000e00157308 */ /* 0x000e700000001000 */
[----:B------:R-:W2:Y:S01]  /*3420*/  MUFU.RCP R8, R15 ;  /* 0x0000000f00087308 */ /* 0x000ea20000001000 */
[----:B------:R-:W-:Y:S01]  /*3430*/  @!P0 FMUL R12, R12, 16777216 ;  /* 0x4b8000000c0c8820 */ /* 0x000fe20000400000 */
[----:B0-----:R-:W-:Y:S01]  /*3440*/  FMUL R33, R11, R10 ;  /* 0x0000000a0b217220 */ /* 0x001fe20000400000 */
[----:B------:R-:W-:-:S02]  /*3450*/  FMUL R25, R28, R25 ;  /* 0x000000191c197220 */ /* 0x000fc40000400000 */
[----:B-1----:R-:W-:Y:S01]  /*3460*/  FMUL R21, R21, R12 ;  /* 0x0000000c15157220 */ /* 0x002fe20000400000 */
[----:B------:R-:W-:-:S03]  /*3470*/  FMUL R28, R33, R20 ;  /* 0x00000014211c7220 */ /* 0x000fc60000400000 */
[----:B------:R-:W-:Y:S01]  /*3480*/  FMUL R32, R21, R16 ;  /* 0x0000001015207220 */ /* 0x000fe20000400000 */
[----:B--2---:R-:W-:Y:S02]  /*3490*/  FMUL R8, R8, R13 ;  /* 0x0000000d08087220 */ /* 0x004fe40000400000 */
[----:B------:R-:W0:Y:S02]  /*34a0*/  LDC.64 R12, c[0x0][0x2f0] ;  /* 0x0000bc00ff0c7b82 */ /* 0x000e240000000a00 */
[----:B------:R-:W-:-:S06]  /*34b0*/  FMUL R33, R8, R17 ;  /* 0x0000001108217220 */ /* 0x000fcc0000400000 */
[----:B------:R-:W1:Y:S01]  /*34c0*/  LDC.64 R16, c[0x0][0x2f8] ;  /* 0x0000be00ff107b82 */ /* 0x000e620000000a00 */
[----:B------:R-:W-:Y:S02]  /*34d0*/  CS2R R8, SRZ ;  /* 0x0000000000087805 */ /* 0x000fe4000001ff00 */
[----:B------:R-:W-:Y:S02]  /*34e0*/  CS2R R10, SRZ ;  /* 0x00000000000a7805 */ /* 0x000fe4000001ff00 */
[----:B------:R-:W-:Y:S01]  /*34f0*/  CS2R R14, SRZ ;  /* 0x00000000000e7805 */ /* 0x000fe2000001ff00 */
[----:B0-----:R-:W-:Y:S01]  /*3500*/  IMAD.WIDE R20, R57, 0x4, R12 ;  /* 0x0000000439147825 */ /* 0x001fe200078e020c */
[----:B------:R-:W-:-:S04]  /*3510*/  CS2R R12, SRZ ;  /* 0x00000000000c7805 */ /* 0x000fc8000001ff00 */
[----:B------:R-:W2:Y:S01]  /*3520*/  @!P2 LDG.E.EL.128 R8, desc[UR4][R20.64+-0x1e0] ;  /* 0xfffe20041408a981 */ /* 0x000ea2000c2e1d00 */
[----:B-1----:R-:W-:-:S05]  /*3530*/  IMAD.WIDE R16, R57, 0x4, R16 ;  /* 0x0000000439107825 */ /* 0x002fca00078e0210 */
[----:B------:R-:W3:Y:S01]  /*3540*/  @!P2 LDG.E.EL.128 R12, desc[UR4][R16.64+-0x1e0] ;  /* 0xfffe2004100ca981 */ /* 0x000ee2000c2e1d00 */
[----:B------:R-:W-:-:S04]  /*3550*/  ISETP.NE.AND P4, PT, R65, RZ, PT ;  /* 0x000000ff4100720c */ /* 0x000fc80003f85270 */
[----:B------:R-:W-:Y:S02]  /*3560*/  @P5 FSEL R56, R67, RZ, P4 ;  /* 0x000000ff43385208 */ /* 0x000fe40002000000 */
[----:B------:R-:W-:Y:S02]  /*3570*/  @P5 FSEL R59, R66, RZ, P4 ;  /* 0x000000ff423b5208 */ /* 0x000fe40002000000 */
[----:B------:R-:W-:Y:S02]  /*3580*/  @P5 FSEL R62, R69, RZ, P4 ;  /* 0x000000ff453e5208 */ /* 0x000fe40002000000 */
[----:B------:R-:W-:Y:S02]  /*3590*/  @P5 FSEL R61, R68, RZ, P4 ;  /* 0x000000ff443d5208 */ /* 0x000fe40002000000 */
[----:B------:R-:W-:Y:S02]  /*35a0*/  FSETP.GEU.AND P4, PT, R24, 6, PT ;  /* 0x40c000001800780b */ /* 0x000fe40003f8e000 */
[----:B------:R-:W-:-:S02]  /*35b0*/  SEL R37, R37, RZ, !P3 ;  /* 0x000000ff25257207 */ /* 0x000fc40005800000 */
[----:B------:R-:W-:-:S05]  /*35c0*/  SEL R35, R35, RZ, !P3 ;  /* 0x000000ff23237207 */ /* 0x000fca0005800000 */
[----:B------:R-:W-:Y:S01]  /*35d0*/  FADD R35, R35, 9.9999997473787516356e-06 ;  /* 0x3727c5ac23237421 */ /* 0x000fe20000000000 */
[----:B------:R-:W-:-:S05]  /*35e0*/  SEL R26, R26, RZ, !P2 ;  /* 0x000000ff1a1a7207 */ /* 0x000fca0005000000 */
[----:B------:R-:W-:-:S06]  /*35f0*/  FADD R26, R26, 9.9999997473787516356e-06 ;  /* 0x3727c5ac1a1a7421 */ /* 0x000fcc0000000000 */
[----:B------:R-:W-:Y:S01]  /*3600*/  MUFU.SQRT R26, R26 ;  /* 0x0000001a001a7308 */ /* 0x000fe20000002000 */
[----:B------:R-:W-:-:S05]  /*3610*/  SEL R27, R27, RZ, !P2 ;  /* 0x000000ff1b1b7207 */ /* 0x000fca0005000000 */
[----:B------:R-:W-:-:S06]  /*3620*/  FADD R27, R27, 9.9999997473787516356e-06 ;  /* 0x3727c5ac1b1b7421 */ /* 0x000fcc0000000000 */
[----:B------:R-:W-:Y:S01]  /*3630*/  MUFU.SQRT R27, R27 ;  /* 0x0000001b001b7308 */ /* 0x000fe20000002000 */
[----:B------:R-:W-:Y:S02]  /*3640*/  SEL R43, R43, RZ, !P3 ;  /* 0x000000ff2b2b7207 */ /* 0x000fe40005800000 */
[----:B------:R-:W-:Y:S02]  /*3650*/  SEL R39, R39, RZ, !P3 ;  /* 0x000000ff27277207 */ /* 0x000fe40005800000 */
[----:B------:R-:W-:Y:S02]  /*3660*/  SEL R23, R23, RZ, !P2 ;  /* 0x000000ff17177207 */ /* 0x000fe40005000000 */
[----:B--2---:R-:W-:Y:S02]  /*3670*/  SEL R34, R9, RZ, !P2 ;  /* 0x000000ff09227207 */ /* 0x004fe40005000000 */
[----:B------:R-:W-:Y:S02]  /*3680*/  SEL R9, R8, RZ, !P2 ;  /* 0x000000ff08097207 */ /* 0x000fe40005000000 */
[----:B---3--:R-:W-:-:S05]  /*3690*/  SEL R12, R12, RZ, !P2 ;  /* 0x000000ff0c0c7207 */ /* 0x008fca0005000000 */
[----:B------:R-:W-:Y:S01]  /*36a0*/  FFMA R32, R9, R32, R12 ;  /* 0x0000002009207223 */ /* 0x000fe2000000000c */
[----:B------:R-:W-:-:S04]  /*36b0*/  SEL R12, R29, RZ, !P3 ;  /* 0x000000ff1d0c7207 */ /* 0x000fc80005800000 */
[----:B------:R-:W-:-:S04]  /*36c0*/  FSETP.GTU.AND P5, PT, R32, RZ, PT ;  /* 0x000000ff2000720b */ /* 0x000fc80003fac000 */
[----:B------:R-:W-:Y:S02]  /*36d0*/  FSEL R17, R32, RZ, P5 ;  /* 0x000000ff20117208 */ /* 0x000fe40002800000 */
[----:B------:R-:W-:Y:S01]  /*36e0*/  FSETP.NAN.AND P5, PT, R24, R24, PT ;  /* 0x000000181800720b */ /* 0x000fe20003fa8000 */
[----:B------:R-:W-:-:S03]  /*36f0*/  FFMA R25, R12, R25, R37 ;  /* 0x000000190c197223 */ /* 0x000fc60000000025 */
[----:B------:R-:W-:Y:S02]  /*3700*/  @P4 FSEL R24, R24, 6, P5 ;  /* 0x40c0000018184808 */ /* 0x000fe40002800000 */
[----:B------:R-:W-:Y:S02]  /*3710*/  FSETP.GEU.AND P4, PT, R17, 6, PT ;  /* 0x40c000001100780b */ /* 0x000fe40003f8e000 */
[----:B------:R-:W-:Y:S02]  /*3720*/  FSETP.GTU.AND P5, PT, R25, RZ, PT ;  /* 0x000000ff1900720b */ /* 0x000fe40003fac000 */
[----:B------:R-:W-:Y:S02]  /*3730*/  SEL R13, R13, RZ, !P2 ;  /* 0x000000ff0d0d7207 */ /* 0x000fe40005000000 */
[----:B------:R-:W-:Y:S02]  /*3740*/  FSEL R16, R25, RZ, P5 ;  /* 0x000000ff19107208 */ /* 0x000fe40002800000 */
[----:B------:R-:W-:Y:S01]  /*3750*/  FSETP.NAN.AND P5, PT, R17, R17, PT ;  /* 0x000000111100720b */ /* 0x000fe20003fa8000 */
[----:B------:R-:W-:-:S04]  /*3760*/  FFMA R33, R34, R33, R13 ;  /* 0x0000002122217223 */ /* 0x000fc8000000000d */
[----:B------:R-:W-:Y:S02]  /*3770*/  @P4 FSEL R17, R17, 6, P5 ;  /* 0x40c0000011114808 */ /* 0x000fe40002800000 */
[----:B------:R-:W-:Y:S02]  /*3780*/  FSETP.GEU.AND P4, PT, R16, 6, PT ;  /* 0x40c000001000780b */ /* 0x000fe40003f8e000 */
[C---:B------:R-:W-:Y:S02]  /*3790*/  FSETP.GTU.AND P5, PT, R33.reuse, RZ, PT ;  /* 0x000000ff2100720b */ /* 0x040fe40003fac000 */
[----:B------:R-:W-:Y:S02]  /*37a0*/  SEL R9, R30, RZ, !P3 ;  /* 0x000000ff1e097207 */ /* 0x000fe40005800000 */
[----:B------:R-:W-:Y:S02]  /*37b0*/  SEL R8, R38, RZ, !P3 ;  /* 0x000000ff26087207 */ /* 0x000fe40005800000 */
[----:B------:R-:W-:-:S02]  /*37c0*/  FSEL R20, R33, RZ, P5 ;  /* 0x000000ff21147208 */ /* 0x000fc40002800000 */
[C---:B------:R-:W-:Y:S01]  /*37d0*/  FSETP.NAN.AND P5, PT, R16.reuse, R16, PT ;  /* 0x000000101000720b */ /* 0x040fe20003fa8000 */
[----:B------:R-:W-:Y:S02]  /*37e0*/  FFMA R8, R9, R28, R8 ;  /* 0x0000001c09087223 */ /* 0x000fe40000000008 */
[----:B------:R-:W0:Y:S01]  /*37f0*/  MUFU.SQRT R9, R35 ;  /* 0x0000002300097308 */ /* 0x000e220000002000 */
[----:B------:R-:W-:Y:S02]  /*3800*/  @P4 FSEL R16, R16, 6, P5 ;  /* 0x40c0000010104808 */ /* 0x000fe40002800000 */
[C---:B------:R-:W-:Y:S02]  /*3810*/  FSETP.GEU.AND P5, PT, R20.reuse, 6, PT ;  /* 0x40c000001400780b */ /* 0x040fe40003fae000 */
[----:B------:R-:W-:-:S11]  /*3820*/  FSETP.NAN.AND P4, PT, R20, R20, PT ;  /* 0x000000141400720b */ /* 0x000fd60003f88000 */
[----:B------:R-:W-:Y:S02]  /*3830*/  @P5 FSEL R20, R20, 6, P4 ;  /* 0x40c0000014145808 */ /* 0x000fe40002000000 */
[C---:B0-----:R-:W-:Y:S02]  /*3840*/  FSETP.GT.AND P5, PT, R9.reuse, 8.50705917302346158658e+37, PT ;  /* 0x7e8000000900780b */ /* 0x041fe40003fa4000 */
[----:B------:R-:W-:Y:S02]  /*3850*/  FSETP.GEU.AND P4, PT, R9, 1.175494350822287508e-38, PT ;  /* 0x008000000900780b */ /* 0x000fe40003f8e000 */
[----:B------:R-:W-:-:S09]  /*3860*/  FSEL R12, R3, 1, P5 ;  /* 0x3f800000030c7808 */ /* 0x000fd20002800000 */
[----:B------:R-:W-:Y:S01]  /*3870*/  @P5 FMUL R9, R9, 0.25 ;  /* 0x3e80000009095820 */ /* 0x000fe20000400000 */
[----:B------:R-:W-:Y:S01]  /*3880*/  FSETP.GT.AND P5, PT, R26, 8.50705917302346158658e+37, PT ;  /* 0x7e8000001a00780b */ /* 0x000fe20003fa4000 */
[----:B------:R-:W-:Y:S02]  /*3890*/  @!P4 FMUL R12, R12, 16777216 ;  /* 0x4b8000000c0cc820 */ /* 0x000fe40000400000 */
[----:B------:R-:W-:Y:S01]  /*38a0*/  @!P4 FMUL R9, R9, 16777216 ;  /* 0x4b8000000909c820 */ /* 0x000fe20000400000 */
[----:B------:R-:W-:Y:S02]  /*38b0*/  FSETP.GEU.AND P4, PT, R26, 1.175494350822287508e-38, PT ;  /* 0x008000001a00780b */ /* 0x000fe40003f8e000 */
[----:B------:R-:W-:-:S07]  /*38c0*/  SEL R13, R18, RZ, !P2 ;  /* 0x000000ff120d7207 */ /* 0x000fce0005000000 */
[----:B------:R-:W-:Y:S01]  /*38d0*/  @P5 FMUL R26, R26, 0.25 ;  /* 0x3e8000001a1a5820 */ /* 0x000fe20000400000 */
[----:B------:R-:W-:-:S03]  /*38e0*/  SEL R18, R22, RZ, !P2 ;  /* 0x000000ff16127207 */ /* 0x000fc60005000000 */
[----:B------:R-:W-:Y:S02]  /*38f0*/  @!P4 FMUL R26, R26, 16777216 ;  /* 0x4b8000001a1ac820 */ /* 0x000fe40000400000 */
[----:B------:R-:W-:Y:S01]  /*3900*/  FADD R18, R18, -R13 ;  /* 0x8000000d12127221 */ /* 0x000fe20000000000 */
[----:B------:R-:W-:-:S03]  /*3910*/  FSEL R13, R3, 1, P5 ;  /* 0x3f800000030d7808 */ /* 0x000fc60002800000 */
[----:B------:R-:W0:Y:S01]  /*3920*/  MUFU.RCP R26, R26 ;  /* 0x0000001a001a7308 */ /* 0x000e220000001000 */
[----:B------:R-:W-:Y:S01]  /*3930*/  FSETP.GT.AND P5, PT, R27, 8.50705917302346158658e+37, PT ;  /* 0x7e8000001b00780b */ /* 0x000fe20003fa4000 */
[----:B------:R-:W-:Y:S01]  /*3940*/  @!P4 FMUL R13, R13, 16777216 ;  /* 0x4b8000000d0dc820 */ /* 0x000fe20000400000 */
[----:B------:R-:W-:-:S05]  /*3950*/  FSETP.GEU.AND P4, PT, R27, 1.175494350822287508e-38, PT ;  /* 0x008000001b00780b */ /* 0x000fca0003f8e000 */
[----:B------:R-:W1:Y:S01]  /*3960*/  MUFU.RCP R9, R9 ;  /* 0x0000000900097308 */ /* 0x000e620000001000 */
[----:B------:R-:W-:Y:S01]  /*3970*/  SEL R21, R14, RZ, !P2 ;  /* 0x000000ff0e157207 */ /* 0x000fe20005000000 */
[----:B0-----:R-:W-:Y:S01]  /*3980*/  FMUL R13, R26, R13 ;  /* 0x0000000d1a0d7220 */ /* 0x001fe20000400000 */
[----:B------:R-:W-:-:S03]  /*3990*/  SEL R26, R10, RZ, !P2 ;  /* 0x000000ff0a1a7207 */ /* 0x000fc60005000000 */
[----:B------:R-:W-:Y:S01]  /*39a0*/  @P5 FMUL R27, R27, 0.25 ;  /* 0x3e8000001b1b5820 */ /* 0x000fe20000400000 */
[----:B------:R-:W-:Y:S02]  /*39b0*/  FSEL R10, R3, 1, P5 ;  /* 0x3f800000030a7808 */ /* 0x000fe40002800000 */
[C---:B------:R-:W-:Y:S01]  /*39c0*/  FSETP.GTU.AND P5, PT, R8.reuse, RZ, PT ;  /* 0x000000ff0800720b */ /* 0x040fe20003fac000 */
[----:B------:R-:W-:Y:S01]  /*39d0*/  FMUL R13, R13, R18 ;  /* 0x000000120d0d7220 */ /* 0x000fe20000400000 */
[----:B------:R-:W-:Y:S02]  /*39e0*/  @!P4 FMUL R27, R27, 16777216 ;  /* 0x4b8000001b1bc820 */ /* 0x000fe40000400000 */
[----:B------:R-:W-:Y:S01]  /*39f0*/  FSEL R18, R8, RZ, P5 ;  /* 0x000000ff08127208 */ /* 0x000fe20002800000 */
[----:B------:R-:W-:Y:S01]  /*3a00*/  FFMA R13, R26, R13, R21 ;  /* 0x0000000d1a0d7223 */ /* 0x000fe20000000015 */
[----:B------:R-:W-:Y:S02]  /*3a10*/  SEL R22, R47, RZ, !P3 ;  /* 0x000000ff2f167207 */ /* 0x000fe40005800000 */
[----:B------:R-:W-:Y:S01]  /*3a20*/  FSETP.GEU.AND P5, PT, R18, 6, PT ;  /* 0x40c000001200780b */ /* 0x000fe20003fae000 */
[----:B------:R-:W-:Y:S01]  /*3a30*/  @!P4 FMUL R10, R10, 16777216 ;  /* 0x4b8000000a0ac820 */ /* 0x000fe20000400000 */
[----:B------:R-:W0:Y:S01]  /*3a40*/  MUFU.RCP R27, R27 ;  /* 0x0000001b001b7308 */ /* 0x000e220000001000 */
[----:B------:R-:W-:Y:S01]  /*3a50*/  FSETP.GTU.AND P4, PT, R13, RZ, PT ;  /* 0x000000ff0d00720b */ /* 0x000fe20003f8c000 */
[----:B------:R-:W-:Y:S01]  /*3a60*/  FADD R8, R43, -R22 ;  /* 0x800000162b087221 */ /* 0x000fe20000000000 */
[----:B-1----:R-:W-:Y:S01]  /*3a70*/  FMUL R9, R9, R12 ;  /* 0x0000000c09097220 */ /* 0x002fe20000400000 */
[----:B------:R-:W-:-:S02]  /*3a80*/  SEL R12, R31, RZ, !P3 ;  /* 0x000000ff1f0c7207 */ /* 0x000fc40005800000 */
[----:B------:R-:W-:Y:S01]  /*3a90*/  FSEL R21, R13, RZ, P4 ;  /* 0x000000ff0d157208 */ /* 0x000fe20002000000 */
[----:B------:R-:W-:Y:S01]  /*3aa0*/  FMUL R9, R9, R8 ;  /* 0x0000000809097220 */ /* 0x000fe20000400000 */
[----:B------:R-:W-:Y:S02]  /*3ab0*/  FSETP.NAN.AND P4, PT, R18, R18, PT ;  /* 0x000000121200720b */ /* 0x000fe40003f88000 */
[----:B------:R-:W-:Y:S01]  /*3ac0*/  SEL R14, R19, RZ, !P2 ;  /* 0x000000ff130e7207 */ /* 0x000fe20005000000 */
[----:B------:R-:W-:Y:S01]  /*3ad0*/  FFMA R9, R12, R9, R39 ;  /* 0x000000090c097223 */ /* 0x000fe20000000027 */
[----:B------:R-:W-:Y:S01]  /*3ae0*/  @P5 FSEL R18, R18, 6, P4 ;  /* 0x40c0000012125808 */ /* 0x000fe20002000000 */
[----:B------:R-:W1:Y:S01]  /*3af0*/  LDC.64 R12, c[0x0][0x298] ;  /* 0x0000a600ff0c7b82 */ /* 0x000e620000000a00 */
[----:B------:R-:W-:Y:S01]  /*3b00*/  FSETP.GEU.AND P4, PT, R21, 6, PT ;  /* 0x40c000001500780b */ /* 0x000fe20003f8e000 */
[----:B------:R-:W-:Y:S01]  /*3b10*/  FADD R8, R23, -R14 ;  /* 0x8000000e17087221 */ /* 0x000fe20000000000 */
[----:B------:R-:W-:Y:S01]  /*3b20*/  FSETP.GTU.AND P5, PT, R9, RZ, PT ;  /* 0x000000ff0900720b */ /* 0x000fe20003fac000 */
[----:B0-----:R-:W-:Y:S01]  /*3b30*/  FMUL R27, R27, R10 ;  /* 0x0000000a1b1b7220 */ /* 0x001fe20000400000 */
[----:B------:R-:W-:-:S02]  /*3b40*/  SEL R11, R11, RZ, !P2 ;  /* 0x000000ff0b0b7207 */ /* 0x000fc40005000000 */
[----:B------:R-:W-:Y:S01]  /*3b50*/  SEL R10, R15, RZ, !P2 ;  /* 0x000000ff0f0a7207 */ /* 0x000fe20005000000 */
[----:B------:R-:W-:Y:S01]  /*3b60*/  FMUL R8, R27, R8 ;  /* 0x000000081b087220 */ /* 0x000fe20000400000 */
[----:B------:R-:W-:Y:S02]  /*3b70*/  FSEL R19, R9, RZ, P5 ;  /* 0x000000ff09137208 */ /* 0x000fe40002800000 */
[----:B------:R-:W-:Y:S01]  /*3b80*/  FSETP.NAN.AND P5, PT, R21, R21, PT ;  /* 0x000000151500720b */ /* 0x000fe20003fa8000 */
[----:B------:R-:W-:-:S03]  /*3b90*/  FFMA R8, R11, R8, R10 ;  /* 0x000000080b087223 */ /* 0x000fc6000000000a */
[----:B------:R-:W-:Y:S02]  /*3ba0*/  @P4 FSEL R21, R21, 6, P5 ;  /* 0x40c0000015154808 */ /* 0x000fe40002800000 */
[----:B------:R-:W-:Y:S02]  /*3bb0*/  FSETP.GEU.AND P4, PT, R19, 6, PT ;  /* 0x40c000001300780b */ /* 0x000fe40003f8e000 */
[----:B------:R-:W-:-:S04]  /*3bc0*/  FSETP.GTU.AND P5, PT, R8, RZ, PT ;  /* 0x000000ff0800720b */ /* 0x000fc80003fac000 */
[----:B------:R-:W-:Y:S02]  /*3bd0*/  FSEL R26, R8, RZ, P5 ;  /* 0x000000ff081a7208 */ /* 0x000fe40002800000 */
[----:B------:R-:W-:-:S05]  /*3be0*/  FSETP.NAN.AND P5, PT, R19, R19, PT ;  /* 0x000000131300720b */ /* 0x000fca0003fa8000 */
[----:B------:R-:W-:Y:S02]  /*3bf0*/  @P4 FSEL R19, R19, 6, P5 ;  /* 0x40c0000013134808 */ /* 0x000fe40002800000 */
[C---:B------:R-:W-:Y:S01]  /*3c00*/  FSETP.GEU.AND P5, PT, R26.reuse, 6, PT ;  /* 0x40c000001a00780b */ /* 0x040fe20003fae000 */
[C---:B------:R-:W-:Y:S01]  /*3c10*/  VIADD R8, R57.reuse, 0xffffffb8 ;  /* 0xffffffb839087836 */ /* 0x040fe20000000000 */
[----:B------:R-:W-:Y:S02]  /*3c20*/  FSETP.NAN.AND P4, PT, R26, R26, PT ;  /* 0x0000001a1a00720b */ /* 0x000fe40003f88000 */
[----:B------:R-:W-:Y:S01]  /*3c30*/  CS2R R10, SRZ ;  /* 0x00000000000a7805 */ /* 0x000fe2000001ff00 */
[----:B-1----:R-:W-:-:S08]  /*3c40*/  IMAD.WIDE R12, R57, 0x4, R12 ;  /* 0x00000004390c7825 */ /* 0x002fd000078e020c */
[----:B------:R-:W-:Y:S02]  /*3c50*/  @P5 FSEL R26, R26, 6, P4 ;  /* 0x40c000001a1a5808 */ /* 0x000fe40002000000 */
[----:B------:R-:W-:Y:S02]  /*3c60*/  ISETP.GE.U32.AND P4, PT, R8, 0x18, PT ;  /* 0x000000180800780c */ /* 0x000fe40003f86070 */
[----:B------:R-:W-:-:S11]  /*3c70*/  CS2R R8, SRZ ;  /* 0x0000000000087805 */ /* 0x000fd6000001ff00 */
[----:B------:R0:W2:Y:S01]  /*3c80*/  @!P4 LDG.E.EL.128 R8, desc[UR4][R12.64+-0x120] ;  /* 0xfffee0040c08c981 */ /* 0x0000a2000c2e1d00 */
[----:B------:R-:W-:-:S04]  /*3c90*/  IADD3 R22, P5, R0, UR6, RZ ;  /* 0x0000000600167c10 */ /* 0x000fc8000ffbe0ff */
[----:B------:R-:W-:Y:S02]  /*3ca0*/  IADD3.X R23, R2, UR7, RZ, P5, !PT ;  /* 0x0000000702177c10 */ /* 0x000fe4000affe4ff */
[----:B------:R-:W-:Y:S02]  /*3cb0*/  P2R R34, PR, RZ, 0x8 ;  /* 0x00000008ff227803 */ /* 0x000fe40000000000 */
[----:B------:R-:W-:Y:S02]  /*3cc0*/  CS2R R14, SRZ ;  /* 0x00000000000e7805 */ /* 0x000fe4000001ff00 */
[----:B0-----:R-:W-:Y:S02]  /*3cd0*/  CS2R R12, SRZ ;  /* 0x00000000000c7805 */ /* 0x001fe4000001ff00 */
[----:B--2---:R-:W-:-:S05]  /*3ce0*/  SEL R8, R8, RZ, !P4 ;  /* 0x000000ff08087207 */ /* 0x004fca0006000000 */
[----:B------:R-:W-:-:S04]  /*3cf0*/  FADD R8, R8, 9.9999997473787516356e-06 ;  /* 0x3727c5ac08087421 */ /* 0x000fc80000000000 */
[----:B------:R-:W0:Y:S01]  /*3d00*/  MUFU.SQRT R28, R8 ;  /* 0x00000008001c7308 */ /* 0x000e220000002000 */
[----:B------:R-:W-:Y:S02]  /*3d10*/  SEL R9, R9, RZ, !P4 ;  /* 0x000000ff09097207 */ /* 0x000fe40006000000 */
[----:B------:R-:W-:Y:S02]  /*3d20*/  SEL R10, R10, RZ, !P4 ;  /* 0x000000ff0a0a7207 */ /* 0x000fe40006000000 */
[----:B------:R-:W-:Y:S01]  /*3d30*/  SEL R11, R11, RZ, !P4 ;  /* 0x000000ff0b0b7207 */ /* 0x000fe20006000000 */
[----:B------:R-:W-:Y:S02]  /*3d40*/  FADD R9, R9, 9.9999997473787516356e-06 ;  /* 0x3727c5ac09097421 */ /* 0x000fe40000000000 */
[----:B------:R-:W-:Y:S02]  /*3d50*/  FADD R10, R10, 9.9999997473787516356e-06 ;  /* 0x3727c5ac0a0a7421 */ /* 0x000fe40000000000 */
[----:B------:R-:W-:Y:S01]  /*3d60*/  FADD R11, R11, 9.9999997473787516356e-06 ;  /* 0x3727c5ac0b0b7421 */ /* 0x000fe20000000000 */
[----:B------:R-:W1:Y:S01]  /*3d70*/  MUFU.SQRT R29, R9 ;  /* 0x00000009001d7308 */ /* 0x000e620000002000 */
[----:B0-----:R-:W-:-:S07]  /*3d80*/  FSETP.GT.AND P5, PT, R28, 8.50705917302346158658e+37, PT ;  /* 0x7e8000001c00780b */ /* 0x001fce0003fa4000 */
[----:B------:R-:W0:Y:S08]  /*3d90*/  MUFU.SQRT R30, R10 ;  /* 0x0000000a001e7308 */ /* 0x000e300000002000 */
[----:B------:R-:W2:Y:S01]  /*3da0*/  MUFU.SQRT R25, R11 ;  /* 0x0000000b00197308 */ /* 0x000ea20000002000 */
[C---:B------:R-:W-:Y:S01]  /*3db0*/  FSETP.GEU.AND P0, PT, R28.reuse, 1.175494350822287508e-38, PT ;  /* 0x008000001c00780b */ /* 0x040fe20003f0e000 */
[----:B------:R-:W-:Y:S01]  /*3dc0*/  @P5 FMUL R28, R28, 0.25 ;  /* 0x3e8000001c1c5820 */ /* 0x000fe20000400000 */
[----:B------:R-:W-:-:S02]  /*3dd0*/  FSEL R31, R3, 1, P5 ;  /* 0x3f800000031f7808 */ /* 0x000fc40002800000 */
[----:B-1----:R-:W-:Y:S02]  /*3de0*/  FSETP.GT.AND P5, PT, R29, 8.50705917302346158658e+37, PT ;  /* 0x7e8000001d00780b */ /* 0x002fe40003fa4000 */
[----:B0-----:R-:W-:Y:S02]  /*3df0*/  FSETP.GT.AND P6, PT, R30, 8.50705917302346158658e+37, PT ;  /* 0x7e8000001e00780b */ /* 0x001fe40003fc4000 */
[C---:B------:R-:W-:Y:S02]  /*3e00*/  FSEL R32, R3.reuse, 1, P5 ;  /* 0x3f80000003207808 */ /* 0x040fe40002800000 */
[----:B------:R-:W-:Y:S02]  /*3e10*/  FSEL R33, R3, 1, P6 ;  /* 0x3f80000003217808 */ /* 0x000fe40003000000 */
[----:B--2---:R-:W-:-:S04]  /*3e20*/  FSETP.GT.AND P3, PT, R25, 8.50705917302346158658e+37, PT ;  /* 0x7e8000001900780b */ /* 0x004fc80003f64000 */
[----:B------:R-:W-:Y:S02]  /*3e30*/  FSEL R0, R3, 1, P3 ;  /* 0x3f80000003007808 */ /* 0x000fe40001800000 */
[----:B------:R-:W0:Y:S01]  /*3e40*/  LDC.64 R2, c[0x0][0x290] ;  /* 0x0000a400ff027b82 */ /* 0x000e220000000a00 */
[----:B------:R-:W-:Y:S02]  /*3e50*/  CS2R R8, SRZ ;  /* 0x0000000000087805 */ /* 0x000fe4000001ff00 */
[----:B------:R-:W-:-:S06]  /*3e60*/  CS2R R10, SRZ ;  /* 0x00000000000a7805 */ /* 0x000fcc000001ff00 */
[----:B------:R-:W2:Y:S01]  /*3e70*/  @!P4 LDG.E.EL.128 R8, desc[UR4][R22.64+-0x120] ;  /* 0xfffee0041608c981 */ /* 0x000ea2000c2e1d00 */
[----:B0-----:R-:W-:-:S05]  /*3e80*/  IMAD.WIDE R2, R57, 0x4, R2 ;  /* 0x0000000439027825 */ /* 0x001fca00078e0202 */
[----:B------:R-:W3:Y:S01]  /*3e90*/  @!P4 LDG.E.EL.128 R12, desc[UR4][R2.64+-0x120] ;  /* 0xfffee004020cc981 */ /* 0x000ee2000c2e1d00 */
[C---:B------:R-:W-:Y:S01]  /*3ea0*/  FSETP.GEU.AND P1, PT, R29.reuse, 1.175494350822287508e-38, PT ;  /* 0x008000001d00780b */ /* 0x040fe20003f2e000 */
[----:B------:R-:W-:Y:S01]  /*3eb0*/  @P5 FMUL R29, R29, 0.25 ;  /* 0x3e8000001d1d5820 */ /* 0x000fe20000400000 */
[C---:B------:R-:W-:Y:S01]  /*3ec0*/  FSETP.GEU.AND P5, PT, R30.reuse, 1.175494350822287508e-38, PT ;  /* 0x008000001e00780b */ /* 0x040fe20003fae000 */
[----:B------:R-:W-:Y:S01]  /*3ed0*/  @P6 FMUL R30, R30, 0.25 ;  /* 0x3e8000001e1e6820 */ /* 0x000fe20000400000 */
[C---:B------:R-:W-:Y:S01]  /*3ee0*/  FSETP.GEU.AND P6, PT, R25.reuse, 1.175494350822287508e-38, PT ;  /* 0x008000001900780b */ /* 0x040fe20003fce000 */
[----:B------:R-:W-:Y:S01]  /*3ef0*/  @P3 FMUL R25, R25, 0.25 ;  /* 0x3e80000019193820 */ /* 0x000fe20000400000 */
[----:B------:R-:W-:Y:S01]  /*3f00*/  ISETP.NE.AND P3, PT, R34, RZ, PT ;  /* 0x000000ff2200720c */ /* 0x000fe20003f65270 */
[----:B------:R-:W-:-:S06]  /*3f10*/  @!P0 FMUL R28, R28, 16777216 ;  /* 0x4b8000001c1c8820 */ /* 0x000fcc0000400000 */
[----:B------:R-:W0:Y:S01]  /*3f20*/  MUFU.RCP R28, R28 ;  /* 0x0000001c001c7308 */ /* 0x000e220000001000 */
[----:B------:R-:W-:-:S04]  /*3f30*/  @!P0 FMUL R31, R31, 16777216 ;  /* 0x4b8000001f1f8820 */ /* 0x000fc80000400000 */
[----:B0-----:R-:W-:Y:S01]  /*3f40*/  FMUL R31, R28, R31 ;  /* 0x0000001f1c1f7220 */ /* 0x001fe20000400000 */
[----:B--2---:R-:W-:Y:S02]  /*3f50*/  SEL R11, R11, RZ, !P4 ;  /* 0x000000ff0b0b7207 */ /* 0x004fe40006000000 */
[----:B------:R-:W-:Y:S02]  /*3f60*/  SEL R10, R10, RZ, !P4 ;  /* 0x000000ff0a0a7207 */ /* 0x000fe40006000000 */
[----:B------:R-:W-:Y:S02]  /*3f70*/  SEL R8, R8, RZ, !P4 ;  /* 0x000000ff08087207 */ /* 0x000fe40006000000 */
[----:B---3--:R-:W-:Y:S02]  /*3f80*/  SEL R34, R15, RZ, !P4 ;  /* 0x000000ff0f227207 */ /* 0x008fe40006000000 */
[----:B------:R-:W-:-:S03]  /*3f90*/  SEL R3, R12, RZ, !P4 ;  /* 0x000000ff0c037207 */ /* 0x000fc60006000000 */
[----:B------:R-:W-:Y:S01]  /*3fa0*/  FADD R27, R11, -R34 ;  /* 0x800000220b1b7221 */ /* 0x000fe20000000000 */
[----:B------:R-:W-:Y:S01]  /*3fb0*/  SEL R11, R14, RZ, !P4 ;  /* 0x000000ff0e0b7207 */ /* 0x000fe20006000000 */
[----:B------:R-:W-:Y:S02]  /*3fc0*/  FADD R8, R8, -R3 ;  /* 0x8000000308087221 */ /* 0x000fe40000000000 */
[----:B------:R-:W0:Y:S02]  /*3fd0*/  LDC.64 R2, c[0x0][0x2a0] ;  /* 0x0000a800ff027b82 */ /* 0x000e240000000a00 */
[----:B------:R-:W-:Y:S01]  /*3fe0*/  FADD R34, R10, -R11 ;  /* 0x8000000b0a227221 */ /* 0x000fe20000000000 */
[----:B------:R-:W-:-:S05]  /*3ff0*/  SEL R10, R13, RZ, !P4 ;  /* 0x000000ff0d0a7207 */ /* 0x000fca0006000000 */
[----:B------:R-:W1:Y:S01]  /*4000*/  LDC.64 R12, c[0x0][0x2a8] ;  /* 0x0000aa00ff0c7b82 */ /* 0x000e620000000a00 */
[----:B------:R-:W-:Y:S01]  /*4010*/  SEL R9, R9, RZ, !P4 ;  /* 0x000000ff09097207 */ /* 0x000fe20006000000 */
[----:B------:R-:W-:Y:S01]  /*4020*/  FMUL R31, R31, R8 ;  /* 0x000000081f1f7220 */ /* 0x000fe20000400000 */
[----:B------:R-:W-:-:S03]  /*4030*/  CS2R R14, SRZ ;  /* 0x00000000000e7805 */ /* 0x000fc6000001ff00 */
[----:B------:R-:W-:Y:S01]  /*4040*/  FADD R35, R9, -R10 ;  /* 0x8000000a09237221 */ /* 0x000fe20000000000 */
[----:B------:R-:W-:Y:S02]  /*4050*/  CS2R R8, SRZ ;  /* 0x0000000000087805 */ /* 0x000fe4000001ff00 */
[----:B------:R-:W-:Y:S01]  /*4060*/  CS2R R10, SRZ ;  /* 0x00000000000a7805 */ /* 0x000fe2000001ff00 */
[----:B0-----:R-:W-:-:S05]  /*4070*/  IMAD.WIDE R22, R57, 0x4, R2 ;  /* 0x0000000439167825 */ /* 0x001fca00078e0202 */
[----:B------:R-:W2:Y:S01]  /*4080*/  @!P4 LDG.E.EL.128 R8, desc[UR4][R22.64+-0x120] ;  /* 0xfffee0041608c981 */ /* 0x000ea2000c2e1d00 */
[----:B-1----:R-:W-:Y:S01]  /*4090*/  IMAD.WIDE R2, R57, 0x4, R12 ;  /* 0x0000000439027825 */ /* 0x002fe200078e020c */
[----:B------:R-:W-:-:S06]  /*40a0*/  CS2R R12, SRZ ;  /* 0x00000000000c7805 */ /* 0x000fcc000001ff00 */
[----:B------:R-:W3:Y:S01]  /*40b0*/  @!P4 LDG.E.EL.128 R12, desc[UR4][R2.64+-0x120] ;  /* 0xfffee004020cc981 */ /* 0x000ee2000c2e1d00 */
[----:B------:R-:W-:Y:S01]  /*40c0*/  @!P1 FMUL R29, R29, 16777216 ;  /* 0x4b8000001d1d9820 */ /* 0x000fe20000400000 */
[----:B------:R-:W-:-:S05]  /*40d0*/  @!P5 FMUL R30, R30, 16777216 ;  /* 0x4b8000001e1ed820 */ /* 0x000fca0000400000 */
[----:B------:R-:W0:Y:S01]  /*40e0*/  MUFU.RCP R29, R29 ;  /* 0x0000001d001d7308 */ /* 0x000e220000001000 */
[----:B------:R-:W-:Y:S01]  /*40f0*/  @!P1 FMUL R32, R32, 16777216 ;  /* 0x4b80000020209820 */ /* 0x000fe20000400000 */
[----:B------:R-:W-:-:S06]  /*4100*/  @!P6 FMUL R25, R25, 16777216 ;  /* 0x4b8000001919e820 */ /* 0x000fcc0000400000 */
[----:B------:R-:W1:Y:S01]  /*4110*/  MUFU.RCP R30, R30 ;  /* 0x0000001e001e7308 */ /* 0x000e620000001000 */
[----:B0-----:R-:W-:-:S07]  /*4120*/  FMUL R32, R29, R32 ;  /* 0x000000201d207220 */ /* 0x001fce0000400000 */
[----:B------:R-:W0:Y:S01]  /*4130*/  MUFU.RCP R25, R25 ;  /* 0x0000001900197308 */ /* 0x000e220000001000 */
[----:B------:R-:W-:Y:S01]  /*4140*/  @!P5 FMUL R33, R33, 16777216 ;  /* 0x4b8000002121d820 */ /* 0x000fe20000400000 */
[----:B------:R-:W-:-:S03]  /*4150*/  FMUL R35, R32, R35 ;  /* 0x0000002320237220 */ /* 0x000fc60000400000 */
[----:B-1----:R-:W-:Y:S01]  /*4160*/  FMUL R33, R30, R33 ;  /* 0x000000211e217220 */ /* 0x002fe20000400000 */
[----:B------:R-:W-:-:S03]  /*4170*/  @!P6 FMUL R0, R0, 16777216 ;  /* 0x4b8000000000e820 */ /* 0x000fc60000400000 */
[----:B------:R-:W-:Y:S01]  /*4180*/  FMUL R34, R33, R34 ;  /* 0x0000002221227220 */ /* 0x000fe20000400000 */
[----:B------:R-:W-:Y:S02]  /*4190*/  @P3 FSEL R24, R17, R56, !P2 ;  /* 0x0000003811183208 */ /* 0x000fe40005000000 */
[----:B------:R-:W-:Y:S01]  /*41a0*/  @P3 FSEL R16, R20, R59, !P2 ;  /* 0x0000003b14103208 */ /* 0x000fe20005000000 */
[----:B0-----:R-:W-:Y:S01]  /*41b0*/  FMUL R0, R25, R0 ;  /* 0x0000000019007220 */ /* 0x001fe20000400000 */
[----:B------:R-:W-:Y:S02]  /*41c0*/  @P3 FSEL R18, R21, R62, !P2 ;  /* 0x0000003e15123208 */ /* 0x000fe40005000000 */
[----:B------:R-:W-:Y:S01]  /*41d0*/  @P3 FSEL R19, R26, R61, !P2 ;  /* 0x0000003d1a133208 */ /* 0x000fe20005000000 */
[----:B------:R-:W-:Y:S01]  /*41e0*/  FMUL R27, R0, R27 ;  /* 0x0000001b001b7220 */ /* 0x000fe20000400000 */
[----:B------:R-:W-:Y:S02]  /*41f0*/  ISETP.NE.AND P1, PT, R63, RZ, PT ;  /* 0x000000ff3f00720c */ /* 0x000fe40003f25270 */
[----:B------:R-:W-:-:S02]  /*4200*/  ISETP.GE.AND P6, PT, R57, 0x18, PT ;  /* 0x000000183900780c */ /* 0x000fc40003fc6270 */
[----:B------:R-:W-:Y:S02]  /*4210*/  ISETP.NE.AND P0, PT, R48, RZ, PT ;  /* 0x000000ff3000720c */ /* 0x000fe40003f05270 */
[----:B--2---:R-:W-:Y:S02]  /*4220*/  SEL R8, R8, RZ, !P4 ;  /* 0x000000ff08087207 */ /* 0x004fe40006000000 */
[----:B---3--:R-:W-:-:S05]  /*4230*/  SEL R29, R12, RZ, !P4 ;  /* 0x000000ff0c1d7207 */ /* 0x008fca0006000000 */
[----:B------:R-:W-:Y:S01]  /*4240*/  FFMA R31, R8, R31, R29 ;  /* 0x0000001f081f7223 */ /* 0x000fe2000000001d */
[----:B------:R-:W-:Y:S02]  /*4250*/  SEL R8, R9, RZ, !P4 ;  /* 0x000000ff09087207 */ /* 0x000fe40006000000 */
[----:B------:R-:W-:Y:S02]  /*4260*/  SEL R13, R13, RZ, !P4 ;  /* 0x000000ff0d0d7207 */ /* 0x000fe40006000000 */
[C---:B------:R-:W-:Y:S02]  /*4270*/  FSETP.GTU.AND P5, PT, R31.reuse, RZ, PT ;  /* 0x000000ff1f00720b */ /* 0x040fe40003fac000 */
[----:B------:R-:W-:Y:S02]  /*4280*/  SEL R3, R10, RZ, !P4 ;  /* 0x000000ff0a037207 */ /* 0x000fe40006000000 */
[----:B------:R-:W-:Y:S01]  /*4290*/  SEL R14, R14, RZ, !P4 ;  /* 0x000000ff0e0e7207 */ /* 0x000fe20006000000 */
[----:B------:R-:W-:Y:S01]  /*42a0*/  FFMA R35, R8, R35, R13 ;  /* 0x0000002308237223 */ /* 0x000fe2000000000d */
[----:B------:R-:W-:-:S03]  /*42b0*/  FSEL R31, R31, RZ, P5 ;  /* 0x000000ff1f1f7208 */ /* 0x000fc60002800000 */
[----:B------:R-:W-:Y:S01]  /*42c0*/  FFMA R34, R3, R34, R14 ;  /* 0x0000002203227223 */ /* 0x000fe2000000000e */
[----:B------:R-:W-:Y:S02]  /*42d0*/  FSETP.GEU.AND P5, PT, R31, 6, PT ;  /* 0x40c000001f00780b */ /* 0x000fe40003fae000 */
[----:B------:R-:W-:Y:S02]  /*42e0*/  FSETP.GTU.AND P2, PT, R35, RZ, PT ;  /* 0x000000ff2300720b */ /* 0x000fe40003f4c000 */
[----:B------:R-:W-:Y:S02]  /*42f0*/  SEL R2, R11, RZ, !P4 ;  /* 0x000000ff0b027207 */ /* 0x000fe40006000000 */
[----:B------:R-:W-:Y:S02]  /*4300*/  SEL R15, R15, RZ, !P4 ;  /* 0x000000ff0f0f7207 */ /* 0x000fe40006000000 */
[----:B------:R-:W-:Y:S02]  /*4310*/  FSETP.GTU.AND P3, PT, R34, RZ, PT ;  /* 0x000000ff2200720b */ /* 0x000fe40003f6c000 */
[----:B------:R-:W-:Y:S01]  /*4320*/  FSEL R35, R35, RZ, P2 ;  /* 0x000000ff23237208 */ /* 0x000fe20001000000 */
[----:B------:R-:W-:Y:S01]  /*4330*/  FFMA R27, R2, R27, R15 ;  /* 0x0000001b021b7223 */ /* 0x000fe2000000000f */
[----:B------:R-:W-:Y:S01]  /*4340*/  FSEL R9, R34, RZ, P3 ;  /* 0x000000ff22097208 */ /* 0x000fe20001800000 */
[----:B------:R-:W0:Y:S01]  /*4350*/  LDC.64 R2, c[0x0][0x350] ;  /* 0x0000d400ff027b82 */ /* 0x000e220000000a00 */
[----:B------:R-:W-:-:S02]  /*4360*/  FSETP.NAN.AND P2, PT, R31, R31, PT ;  /* 0x0000001f1f00720b */ /* 0x000fc40003f48000 */
[----:B------:R-:W-:Y:S02]  /*4370*/  FSETP.GEU.AND P3, PT, R35, 6, PT ;  /* 0x40c000002300780b */ /* 0x000fe40003f6e000 */
[----:B------:R-:W-:Y:S02]  /*4380*/  @P5 FSEL R31, R31, 6, P2 ;  /* 0x40c000001f1f5808 */ /* 0x000fe40001000000 */
[----:B------:R-:W-:Y:S02]  /*4390*/  FSETP.GTU.AND P5, PT, R27, RZ, PT ;  /* 0x000000ff1b00720b */ /* 0x000fe40003fac000 */
[----:B------:R-:W-:Y:S02]  /*43a0*/  FSETP.GEU.AND P2, PT, R9, 6, PT ;  /* 0x40c000000900780b */ /* 0x000fe40003f4e000 */
[----:B------:R-:W-:Y:S02]  /*43b0*/  FSEL R0, R27, RZ, P5 ;  /* 0x000000ff1b007208 */ /* 0x000fe40002800000 */
[----:B------:R-:W-:-:S02]  /*43c0*/  FSETP.NAN.AND P5, PT, R35, R35, PT ;  /* 0x000000232300720b */ /* 0x000fc40003fa8000 */
[--C-:B------:R-:W-:Y:S02]  /*43d0*/  SHF.R.U32.HI R8, RZ, 0x4, R55.reuse ;  /* 0x00000004ff087819 */ /* 0x100fe40000011637 */
[----:B------:R-:W-:Y:S02]  /*43e0*/  @P3 FSEL R35, R35, 6, P5 ;  /* 0x40c0000023233808 */ /* 0x000fe40002800000 */
[----:B------:R-:W-:Y:S02]  /*43f0*/  FSETP.GEU.AND P3, PT, R0, 6, PT ;  /* 0x40c000000000780b */ /* 0x000fe40003f6e000 */
[----:B------:R-:W-:Y:S02]  /*4400*/  FSETP.NAN.AND P5, PT, R9, R9, PT ;  /* 0x000000090900720b */ /* 0x000fe40003fa8000 */
[----:B------:R-:W-:Y:S02]  /*4410*/  LOP3.LUT R10, R8, 0x1, RZ, 0xc0, !PT ;  /* 0x00000001080a7812 */ /* 0x000fe400078ec0ff */
[----:B------:R-:W-:-:S02]  /*4420*/  SHF.R.U32.HI R8, RZ, 0x6, R55 ;  /* 0x00000006ff087819 */ /* 0x000fc40000011637 */
[----:B------:R-:W-:Y:S02]  /*4430*/  SHF.R.U32.HI R55, RZ, 0x5, R55 ;  /* 0x00000005ff377819 */ /* 0x000fe40000011637 */
[----:B------:R-:W-:Y:S02]  /*4440*/  @P2 FSEL R9, R9, 6, P5 ;  /* 0x40c0000009092808 */ /* 0x000fe40002800000 */
[----:B------:R-:W-:Y:S02]  /*4450*/  ISETP.NE.U32.AND P2, PT, R10, 0x1, PT ;  /* 0x000000010a00780c */ /* 0x000fe40003f45070 */
[----:B------:R-:W-:Y:S02]  /*4460*/  FSETP.NAN.AND P5, PT, R0, R0, PT ;  /* 0x000000000000720b */ /* 0x000fe40003fa8000 */
[----:B------:R-:W-:Y:S02]  /*4470*/  LOP3.LUT R8, R8, 0x1, RZ, 0xc0, !PT ;  /* 0x0000000108087812 */ /* 0x000fe400078ec0ff */
[----:B------:R-:W-:-:S02]  /*4480*/  LOP3.LUT R55, R55, 0x1, RZ, 0xc0, !PT ;  /* 0x0000000137377812 */ /* 0x000fc400078ec0ff */
[----:B------:R-:W-:Y:S02]  /*4490*/  @P3 FSEL R0, R0, 6, P5 ;  /* 0x40c0000000003808 */ /* 0x000fe40002800000 */
[----:B------:R-:W-:Y:S02]  /*44a0*/  ISETP.NE.U32.AND P3, PT, R8, 0x1, PT ;  /* 0x000000010800780c */ /* 0x000fe40003f65070 */
[----:B------:R-:W-:Y:S02]  /*44b0*/  ISETP.NE.U32.AND P5, PT, R55, 0x1, PT ;  /* 0x000000013700780c */ /* 0x000fe40003fa5070 */
[----:B------:R-:W-:Y:S02]  /*44c0*/  @P1 FSEL R64, R31, R24, !P4 ;  /* 0x000000181f401208 */ /* 0x000fe40006000000 */
[----:B------:R-:W-:Y:S02]  /*44d0*/  @P1 FSEL R53, R35, R16, !P4 ;  /* 0x0000001023351208 */ /* 0x000fe40006000000 */
[----:B------:R-:W-:-:S02]  /*44e0*/  @P1 FSEL R54, R9, R18, !P4 ;  /* 0x0000001209361208 */ /* 0x000fc40006000000 */
[----:B------:R-:W-:Y:S02]  /*44f0*/  @P1 FSEL R71, R0, R19, !P4 ;  /* 0x0000001300471208 */ /* 0x000fe40006000000 */
[----:B------:R-:W-:-:S04]  /*4500*/  FSETP.NAN.AND P1, PT, R4, R4, PT ;  /* 0x000000040400720b */ /* 0x000fc80003f28000 */
[----:B------:R-:W-:Y:S02]  /*4510*/  @P2 FSEL R4, R4, 6, P1 ;  /* 0x40c0000004042808 */ /* 0x000fe40000800000 */
[C---:B------:R-:W-:Y:S02]  /*4520*/  FSETP.NAN.AND P2, PT, R5.reuse, R5, PT ;  /* 0x000000050500720b */ /* 0x040fe40003f48000 */
[----:B------:R-:W-:Y:S01]  /*4530*/  FSETP.NAN.AND P1, PT, R6, R6, PT ;  /* 0x000000060600720b */ /* 0x000fe20003f28000 */
[----:B0-----:R-:W-:Y:S01]  /*4540*/  IMAD.WIDE R58, R58, 0x4, R2 ;  /* 0x000000043a3a7825 */ /* 0x001fe200078e0202 */
[----:B------:R-:W-:Y:S02]  /*4550*/  @P5 FSEL R5, R5, 6, P2 ;  /* 0x40c0000005055808 */ /* 0x000fe40001000000 */
[----:B------:R-:W-:Y:S02]  /*4560*/  @P3 FSEL R6, R6, 6, P1 ;  /* 0x40c0000006063808 */ /* 0x000fe40000800000 */
[----:B------:R-:W-:-:S02]  /*4570*/  @P6 FSEL R7, R52, R71, !P0 ;  /* 0x0000004734076208 */ /* 0x000fc40004000000 */
[----:B------:R-:W-:Y:S02]  /*4580*/  @P6 FSEL R4, R49, R64, !P0 ;  /* 0x0000004031046208 */ /* 0x000fe40004000000 */
[----:B------:R-:W-:Y:S02]  /*4590*/  @P6 FSEL R5, R50, R53, !P0 ;  /* 0x0000003532056208 */ /* 0x000fe40004000000 */
[----:B------:R-:W-:-:S05]  /*45a0*/  @P6 FSEL R6, R51, R54, !P0 ;  /* 0x0000003633066208 */ /* 0x000fca0004000000 */
[----:B------:R-:W-:Y:S01]  /*45b0*/  STG.E.128 desc[UR4][R58.64], R4 ;  /* 0x000000043a007986 */ /* 0x000fe2000c101d04 */
[----:B------:R-:W-:Y:S05]  /*45c0*/  EXIT ;  /* 0x000000000000794d */ /* 0x000fea0003800000 */
.L_x_0:
[----:B------:R-:W-:-:S00]  /*45d0*/  BRA `(.L_x_0) ;  /* 0xfffffffc00fc7947 */ /* 0x000fc0000383ffff */
[----:B------:R-:W-:-:S00]  /*45e0*/  NOP ;  /* 0x0000000000007918 */ /* 0x000fc00000000000 */
        /* <DEDUP_REMOVED lines=9> */
.L_x_1:


//--------------------- .nv.global.init           --------------------------
	.section	.nv.global.init,"aw",@progbits
.nv.global.init:
	.type		_$_str,@object
	.size		_$_str,(_$_str_$_2 - _$_str)
_$_str:
        /*0000*/ 	.byte	0x5f, 0x5f, 0x43, 0x55, 0x44, 0x41, 0x5f, 0x46, 0x54, 0x5a, 0x00
	.type		_$_str_$_2,@object
	.size		_$_str_$_2,(.L_1 - _$_str_$_2)
_$_str_$_2:
        /*000b*/ 	.byte	0x5f, 0x5f, 0x43, 0x55, 0x44, 0x41, 0x5f, 0x50, 0x52, 0x45, 0x43, 0x5f, 0x53, 0x51, 0x52, 0x54
        /*001b*/ 	.byte	0x00
.L_1:


//--------------------- .nv.constant0.triton_poi_fused_cat_35 --------------------------
	.section	.nv.constant0.triton_poi_fused_cat_35,"a",@progbits
	.sectionflags	@""
	.align	4
.nv.constant0.triton_poi_fused_cat_35:
	.zero		860
